def gluon_tcgen05(
    a_ptr,
    b_ptr,
    c_ptr,
    M,
    N,
    K,
    stride_am,
    stride_bk,
    stride_cm,
    BLOCK_M: gl.constexpr,
    BLOCK_N: gl.constexpr,
    BLOCK_K: gl.constexpr,
    DTYPE: gl.constexpr,
    A_LAYOUT: gl.constexpr,
    B_LAYOUT: gl.constexpr,
    C_LAYOUT: gl.constexpr,
    B_SHAPE: gl.constexpr,
    TMEM_LAYOUT: gl.constexpr,
    TMEM_REG: gl.constexpr,
    TRANS_B: gl.constexpr,
    NUM_BUFFERS: gl.constexpr,
):
    a_desc = tma.make_tensor_descriptor(
        a_ptr, [M, K], [stride_am, 1], [BLOCK_M, BLOCK_K], A_LAYOUT
    )
    b_desc = tma.make_tensor_descriptor(
        b_ptr,
        [N, K] if TRANS_B else [K, N],
        [stride_bk, 1],
        B_SHAPE,
        B_LAYOUT,
    )
    c_desc = tma.make_tensor_descriptor(
        c_ptr, [M, N], [stride_cm, 1], [BLOCK_M, BLOCK_N], C_LAYOUT
    )

    a_bufs = gl.allocate_shared_memory(
        DTYPE, [NUM_BUFFERS, BLOCK_M, BLOCK_K], A_LAYOUT
    )
    b_bufs = gl.allocate_shared_memory(DTYPE, [NUM_BUFFERS] + B_SHAPE, B_LAYOUT)

    pid_m = gl.program_id(0)
    pid_n = gl.program_id(1)
    off_m = pid_m * BLOCK_M
    off_n = pid_n * BLOCK_N

    tma_bars = gl.allocate_shared_memory(
        gl.int64, [NUM_BUFFERS, 1], mbarrier.MBarrierLayout()
    )
    mma_bars = gl.allocate_shared_memory(
        gl.int64, [NUM_BUFFERS, 1], mbarrier.MBarrierLayout()
    )
    for i in gl.static_range(NUM_BUFFERS):
        mbarrier.init(tma_bars.index(i), count=1)
        mbarrier.init(mma_bars.index(i), count=1)

    acc_tmem = allocate_tensor_memory(gl.float32, [BLOCK_M, BLOCK_N], TMEM_LAYOUT)
    idx = 0
    phase = 0
    use_acc = False
    for k in range(0, K, BLOCK_K):
        a = a_bufs.index(idx)
        b = b_bufs.index(idx)
        tma_bar = tma_bars.index(idx)
        mma_bar = mma_bars.index(idx)
        mbarrier.expect(
            tma_bar, a_desc.block_type.nbytes + b_desc.block_type.nbytes
        )
        tma.async_copy_global_to_shared(a_desc, [off_m, k], tma_bar, a)
        tma.async_copy_global_to_shared(
            b_desc, [off_n, k] if TRANS_B else [k, off_n], tma_bar, b
        )
        mbarrier.wait(tma_bar, phase=phase)

        if TRANS_B:
            b = b.permute((1, 0))
        tcgen05_mma(a, b, acc_tmem, use_acc=use_acc)
        tcgen05_commit(mma_bar)
        mbarrier.wait(mma_bar, phase=phase)
        use_acc = True

        idx += 1
        if idx == NUM_BUFFERS:
            idx = 0
            phase ^= 1

    for i in gl.static_range(NUM_BUFFERS):
        mbarrier.invalidate(tma_bars.index(i))
        mbarrier.invalidate(mma_bars.index(i))

    acc = acc_tmem.load(TMEM_REG)
    c_smem = gl.allocate_shared_memory(DTYPE, [BLOCK_M, BLOCK_N], C_LAYOUT)
    c_smem.store(acc.to(DTYPE))
    fence_async_shared()
    tma.async_copy_shared_to_global(c_desc, [off_m, off_n], c_smem)
    tma.store_wait(pendings=0)

# config = {"BLOCK_K": 32, "BLOCK_M": 128, "BLOCK_N": 256, "arch": "sm_100", "dtype": "fp16", "num_buffers": 2, "num_warps": 4, "trans_b": 1}
# arch = sm_100


// ===== COMPILED SASS (sm_100a) =====

	.target	sm_100a

	.elftype	@"ET_EXEC"


//--------------------- .note.nv.tkinfo           --------------------------
	.section	.note.nv.tkinfo,"",@"SHT_NOTE"
	.sectionflags	@"SHF_NOTE_NV_TKINFO"
	.tkinfo
        /*0018*/ 	.word	0x00000081
        /*0030*/ 	.string	""
        /*0030*/ 	.string	"ptxas-blackwell"
        /*0030*/ 	.string	"Cuda compilation tools, release 12.9, V12.9.86"
        /*0030*/ 	.string	"Build cuda_12.9.r12.9/compiler.36037853_0"
        /*0030*/ 	.string	"-v  -suppress-debug-info  -lineinfo  -arch sm_100a "



//--------------------- .note.nv.cuver            --------------------------
	.section	.note.nv.cuver,"",@"SHT_NOTE"
	.sectionflags	@"SHF_NOTE_NV_CUVER"
        /*0018*/ 	.short	0x0001
        /*001a*/ 	.short	0x0064
        /*001c*/ 	.short	0x0001
        /*001e*/ 	.short	0x0000
        /*0020*/ 	.short	0x0001
        /*0022*/ 	.short	0x0000


//--------------------- .nv.info                  --------------------------
	.section	.nv.info,"",@"SHT_CUDA_INFO"
	.align	4


	//----- nvinfo : EIATTR_REGCOUNT
	.align		4
        /*0000*/ 	.byte	0x04, 0x2f
        /*0002*/ 	.short	(.L_4 - .L_3)
	.align		4
.L_3:
        /*0004*/ 	.word	index@(gluon_tcgen05)
        /*0008*/ 	.word	0x000000aa


	//----- nvinfo : EIATTR_FRAME_SIZE
	.align		4
.L_4:
        /*000c*/ 	.byte	0x04, 0x11
        /*000e*/ 	.short	(.L_6 - .L_5)
	.align		4
.L_5:
        /*0010*/ 	.word	index@($__internal_2_$__cuda_sm10x_tcgen05_guardrail_trap_unallocated_columns_being_dealloced)
        /*0014*/ 	.word	0x00000000


	//----- nvinfo : EIATTR_FRAME_SIZE
	.align		4
.L_6:
        /*0018*/ 	.byte	0x04, 0x11
        /*001a*/ 	.short	(.L_8 - .L_7)
	.align		4
.L_7:
        /*001c*/ 	.word	index@($__internal_1_$__cuda_sm10x_tcgen05_guardrail_trap_phase_invalid_during_alloc)
        /*0020*/ 	.word	0x00000000


	//----- nvinfo : EIATTR_FRAME_SIZE
	.align		4
.L_8:
        /*0024*/ 	.byte	0x04, 0x11
        /*0026*/ 	.short	(.L_10 - .L_9)
	.align		4
.L_9:
        /*0028*/ 	.word	index@($__internal_0_$__cuda_sm10x_tcgen05_guardrail_trap_col_being_dealloced_not_returned_by_alloc)
        /*002c*/ 	.word	0x00000000


	//----- nvinfo : EIATTR_FRAME_SIZE
	.align		4
.L_10:
        /*0030*/ 	.byte	0x04, 0x11
        /*0032*/ 	.short	(.L_12 - .L_11)
	.align		4
.L_11:
        /*0034*/ 	.word	index@(gluon_tcgen05)
        /*0038*/ 	.word	0x00000000


	//----- nvinfo : EIATTR_MIN_STACK_SIZE
	.align		4
.L_12:
        /*003c*/ 	.byte	0x04, 0x12
        /*003e*/ 	.short	(.L_14 - .L_13)
	.align		4
.L_13:
        /*0040*/ 	.word	index@(gluon_tcgen05)
        /*0044*/ 	.word	0x00000000
.L_14:


//--------------------- .nv.info.gluon_tcgen05    --------------------------
	.section	.nv.info.gluon_tcgen05,"",@"SHT_CUDA_INFO"
	.sectionflags	@""
	.align	4


	//----- nvinfo : EIATTR_CUDA_API_VERSION
	.align		4
        /*0000*/ 	.byte	0x04, 0x37
        /*0002*/ 	.short	(.L_16 - .L_15)
.L_15:
        /*0004*/ 	.word	0x00000081


	//----- nvinfo : EIATTR_KPARAM_INFO
	.align		4
.L_16:
        /*0008*/ 	.byte	0x04, 0x17
        /*000a*/ 	.short	(.L_18 - .L_17)
.L_17:
        /*000c*/ 	.word	0x00000000
        /*0010*/ 	.short	0x000a
        /*0012*/ 	.short	0x0048
        /*0014*/ 	.byte	0x00, 0xf4, 0x21, 0x00


	//----- nvinfo : EIATTR_KPARAM_INFO
	.align		4
.L_18:
        /*0018*/ 	.byte	0x04, 0x17
        /*001a*/ 	.short	(.L_20 - .L_19)
.L_19:
        /*001c*/ 	.word	0x00000000
        /*0020*/ 	.short	0x0009
        /*0022*/ 	.short	0x0040
        /*0024*/ 	.byte	0x00, 0xf4, 0x21, 0x00


	//----- nvinfo : EIATTR_KPARAM_INFO
	.align		4
.L_20:
        /*0028*/ 	.byte	0x04, 0x17
        /*002a*/ 	.short	(.L_22 - .L_21)
.L_21:
        /*002c*/ 	.word	0x00000000
        /*0030*/ 	.short	0x0008
        /*0032*/ 	.short	0x0038
        /*0034*/ 	.byte	0x00, 0xf0, 0x21, 0x00


	//----- nvinfo : EIATTR_KPARAM_INFO
	.align		4
.L_22:
        /*0038*/ 	.byte	0x04, 0x17
        /*003a*/ 	.short	(.L_24 - .L_23)
.L_23:
        /*003c*/ 	.word	0x00000000
        /*0040*/ 	.short	0x0007
        /*0042*/ 	.short	0x0030
        /*0044*/ 	.byte	0x00, 0xf0, 0x21, 0x00


	//----- nvinfo : EIATTR_KPARAM_INFO
	.align		4
.L_24:
        /*0048*/ 	.byte	0x04, 0x17
        /*004a*/ 	.short	(.L_26 - .L_25)
.L_25:
        /*004c*/ 	.word	0x00000000
        /*0050*/ 	.short	0x0006
        /*0052*/ 	.short	0x0028
        /*0054*/ 	.byte	0x00, 0xf0, 0x21, 0x00


	//----- nvinfo : EIATTR_KPARAM_INFO
	.align		4
.L_26:
        /*0058*/ 	.byte	0x04, 0x17
        /*005a*/ 	.short	(.L_28 - .L_27)
.L_27:
        /*005c*/ 	.word	0x00000000
        /*0060*/ 	.short	0x0005
        /*0062*/ 	.short	0x0020
        /*0064*/ 	.byte	0x00, 0xf0, 0x11, 0x00


	//----- nvinfo : EIATTR_KPARAM_INFO
	.align		4
.L_28:
        /*0068*/ 	.byte	0x04, 0x17
        /*006a*/ 	.short	(.L_30 - .L_29)
.L_29:
        /*006c*/ 	.word	0x00000000
        /*0070*/ 	.short	0x0004
        /*0072*/ 	.short	0x001c
        /*0074*/ 	.byte	0x00, 0xf0, 0x11, 0x00


	//----- nvinfo : EIATTR_KPARAM_INFO
	.align		4
.L_30:
        /*0078*/ 	.byte	0x04, 0x17
        /*007a*/ 	.short	(.L_32 - .L_31)
.L_31:
        /*007c*/ 	.word	0x00000000
        /*0080*/ 	.short	0x0003
        /*0082*/ 	.short	0x0018
        /*0084*/ 	.byte	0x00, 0xf0, 0x11, 0x00


	//----- nvinfo : EIATTR_KPARAM_INFO
	.align		4
.L_32:
        /*0088*/ 	.byte	0x04, 0x17
        /*008a*/ 	.short	(.L_34 - .L_33)
.L_33:
        /*008c*/ 	.word	0x00000000
        /*0090*/ 	.short	0x0002
        /*0092*/ 	.short	0x0010
        /*0094*/ 	.byte	0x00, 0xf4, 0x21, 0x00


	//----- nvinfo : EIATTR_KPARAM_INFO
	.align		4
.L_34:
        /*0098*/ 	.byte	0x04, 0x17
        /*009a*/ 	.short	(.L_36 - .L_35)
.L_35:
        /*009c*/ 	.word	0x00000000
        /*00a0*/ 	.short	0x0001
        /*00a2*/ 	.short	0x0008
        /*00a4*/ 	.byte	0x00, 0xf4, 0x21, 0x00


	//----- nvinfo : EIATTR_KPARAM_INFO
	.align		4
.L_36:
        /*00a8*/ 	.byte	0x04, 0x17
        /*00aa*/ 	.short	(.L_38 - .L_37)
.L_37:
        /*00ac*/ 	.word	0x00000000
        /*00b0*/ 	.short	0x0000
        /*00b2*/ 	.short	0x0000
        /*00b4*/ 	.byte	0x00, 0xf4, 0x21, 0x00


	//----- nvinfo : EIATTR_AT_ENTRY_FRAGMENTS
	.align		4
.L_38:
        /*00b8*/ 	.byte	0x04, 0x4f
        /*00ba*/ 	.short	(.L_40 - .L_39)


	//   ....[0]....
.L_39:
        /*00bc*/ 	.word	0x00000004


	//----- nvinfo : EIATTR_RESERVED_SMEM_USED
	.align		4
.L_40:
        /*00c0*/ 	.byte	0x01, 0x41
	.zero		2


	//----- nvinfo : EIATTR_SPARSE_MMA_MASK
	.align		4
        /*00c4*/ 	.byte	0x03, 0x50
        /*00c6*/ 	.short	0x0000


	//----- nvinfo : EIATTR_TCGEN05_1CTA_USED
	.align		4
        /*00c8*/ 	.byte	0x01, 0x51
	.zero		2


	//----- nvinfo : EIATTR_MAXREG_COUNT
	.align		4
        /*00cc*/ 	.byte	0x03, 0x1b
        /*00ce*/ 	.short	0x00ff


	//----- nvinfo : EIATTR_NUM_BARRIERS
	.align		4
        /*00d0*/ 	.byte	0x02, 0x4c
        /*00d2*/ 	.byte	0x01
	.zero		1


	//----- nvinfo : EIATTR_INT_WARP_WIDE_INSTR_OFFSETS
	.align		4
        /*00d4*/ 	.byte	0x04, 0x31
        /*00d6*/ 	.short	(.L_42 - .L_41)


	//   ....[0]....
.L_41:
        /*00d8*/ 	.word	0x00001770


	//   ....[1]....
        /*00dc*/ 	.word	0x00001790


	//   ....[2]....
        /*00e0*/ 	.word	0x00001820


	//   ....[3]....
        /*00e4*/ 	.word	0x000019e0


	//   ....[4]....
        /*00e8*/ 	.word	0x000019f0


	//   ....[5]....
        /*00ec*/ 	.word	0x00001a50


	//   ....[6]....
        /*00f0*/ 	.word	0x00001a60


	//   ....[7]....
        /*00f4*/ 	.word	0x00001c90


	//   ....[8]....
        /*00f8*/ 	.word	0x00001ca0


	//   ....[9]....
        /*00fc*/ 	.word	0x00001e20


	//   ....[10]....
        /*0100*/ 	.word	0x00001e50


	//   ....[11]....
        /*0104*/ 	.word	0x00001e80


	//   ....[12]....
        /*0108*/ 	.word	0x00001ea0


	//   ....[13]....
        /*010c*/ 	.word	0x000020c0


	//   ....[14]....
        /*0110*/ 	.word	0x000020d0


	//   ....[15]....
        /*0114*/ 	.word	0x00002ff0


	//   ....[16]....
        /*0118*/ 	.word	0x00003040


	//----- nvinfo : EIATTR_COOP_GROUP_MASK_REGIDS
	.align		4
.L_42:
        /*011c*/ 	.byte	0x04, 0x29
        /*011e*/ 	.short	(.L_44 - .L_43)


	//   ....[0]....
.L_43:
        /*0120*/ 	.word	0xffffffff


	//   ....[1]....
        /*0124*/ 	.word	0xffffffff


	//   ....[2]....
        /*0128*/ 	.word	0xffffffff


	//   ....[3]....
        /*012c*/ 	.word	0xffffffff


	//   ....[4]....
        /*0130*/ 	.word	0xffffffff


	//   ....[5]....
        /*0134*/ 	.word	0xffffffff


	//   ....[6]....
        /*0138*/ 	.word	0xffffffff


	//   ....[7]....
        /*013c*/ 	.word	0xffffffff


	//   ....[8]....
        /*0140*/ 	.word	0xffffffff


	//   ....[9]....
        /*0144*/ 	.word	0xffffffff


	//----- nvinfo : EIATTR_COOP_GROUP_INSTR_OFFSETS
	.align		4
.L_44:
        /*0148*/ 	.byte	0x04, 0x28
        /*014a*/ 	.short	(.L_46 - .L_45)


	//   ....[0]....
.L_45:
        /*014c*/ 	.word	0x00000050


	//   ....[1]....
        /*0150*/ 	.word	0x00000310


	//   ....[2]....
        /*0154*/ 	.word	0x00000500


	//   ....[3]....
        /*0158*/ 	.word	0x000009a0


	//   ....[4]....
        /*015c*/ 	.word	0x00000ae0


	//   ....[5]....
        /*0160*/ 	.word	0x00000fe0


	//   ....[6]....
        /*0164*/ 	.word	0x00001120


	//   ....[7]....
        /*0168*/ 	.word	0x00001610


	//   ....[8]....
        /*016c*/ 	.word	0x00002e80


	//   ....[9]....
        /*0170*/ 	.word	0x000030f0


	//----- nvinfo : EIATTR_VRC_CTA_INIT_COUNT
	.align		4
.L_46:
        /*0174*/ 	.byte	0x02, 0x4a
        /*0176*/ 	.byte	0x80
	.zero		1


	//----- nvinfo : EIATTR_MBARRIER_INSTR_OFFSETS
	.align		4
        /*0178*/ 	.byte	0x04, 0x39
        /*017a*/ 	.short	(.L_48 - .L_47)


	//   ....[0]....
.L_47:
        /*017c*/ 	.word	0x00001840
        /*0180*/ 	.word	0x000000ff
        /*0184*/ 	.word	0x0000c000
        /*0188*/ 	.short	0x0100
        /*018a*/ 	.byte	0x08
	.zero		1


	//   ....[1]....
        /*018c*/ 	.word	0x00001850
        /*0190*/ 	.word	0x000000ff
        /*0194*/ 	.word	0x0000c010
        /*0198*/ 	.short	0x0100
        /*019a*/ 	.byte	0x08
	.zero		1


	//   ....[2]....
        /*019c*/ 	.word	0x00001900
        /*01a0*/ 	.word	0x000000ff
        /*01a4*/ 	.word	0x0000c008
        /*01a8*/ 	.short	0x0100
        /*01aa*/ 	.byte	0x08
	.zero		1


	//   ....[3]....
        /*01ac*/ 	.word	0x00001910
        /*01b0*/ 	.word	0x000000ff
        /*01b4*/ 	.word	0x0000c018
        /*01b8*/ 	.short	0x0100
        /*01ba*/ 	.byte	0x08
	.zero		1


	//   ....[4]....
        /*01bc*/ 	.word	0x00001af0
        /*01c0*/ 	.word	0x000000ff
        /*01c4*/ 	.word	0x0000c000
        /*01c8*/ 	.short	0x010a
        /*01ca*/ 	.byte	0x08
	.zero		1


	//   ....[5]....
        /*01cc*/ 	.word	0x00001cf0
        /*01d0*/ 	.word	0x000000ff
        /*01d4*/ 	.word	0x0000c010
        /*01d8*/ 	.short	0x010a
        /*01da*/ 	.byte	0x08
	.zero		1


	//   ....[6]....
        /*01dc*/ 	.word	0x00001f20
        /*01e0*/ 	.word	0x000000ff
        /*01e4*/ 	.word	0x0000c000
        /*01e8*/ 	.short	0x010a
        /*01ea*/ 	.byte	0x1c
	.zero		1


	//   ....[7]....
        /*01ec*/ 	.word	0x00002110
        /*01f0*/ 	.word	0x000000ff
        /*01f4*/ 	.word	0x0000c010
        /*01f8*/ 	.short	0x010a
        /*01fa*/ 	.byte	0x1c
	.zero		1


	//   ....[8]....
        /*01fc*/ 	.word	0x000021e0
        /*0200*/ 	.word	0x000000ff
        /*0204*/ 	.word	0x0000c000
        /*0208*/ 	.short	0x0108
        /*020a*/ 	.byte	0x08
	.zero		1


	//   ....[9]....
        /*020c*/ 	.word	0x000021f0
        /*0210*/ 	.word	0x000000ff
        /*0214*/ 	.word	0x0000c010
        /*0218*/ 	.short	0x0108
        /*021a*/ 	.byte	0x08
	.zero		1


	//   ....[10]....
        /*021c*/ 	.word	0x00002240
        /*0220*/ 	.word	0x000000ff
        /*0224*/ 	.word	0x0000c008
        /*0228*/ 	.short	0x0108
        /*022a*/ 	.byte	0x08
	.zero		1


	//   ....[11]....
        /*022c*/ 	.word	0x00002250
        /*0230*/ 	.word	0x000000ff
        /*0234*/ 	.word	0x0000c018
        /*0238*/ 	.short	0x0108
        /*023a*/ 	.byte	0x08
	.zero		1


	//   ....[12]....
        /*023c*/ 	.word	0x00003110
        /*0240*/ 	.word	0x000000ff
        /*0244*/ 	.word	0x0000c000
        /*0248*/ 	.short	0x010a
        /*024a*/ 	.byte	0x08
	.zero		1


	//   ....[13]....
        /*024c*/ 	.word	0x00003140
        /*0250*/ 	.word	0x000000ff
        /*0254*/ 	.word	0x0000c010
        /*0258*/ 	.short	0x010a
        /*025a*/ 	.byte	0x08
	.zero		1


	//   ....[14]....
        /*025c*/ 	.word	0x00003170
        /*0260*/ 	.word	0x000000ff
        /*0264*/ 	.word	0x0000c000
        /*0268*/ 	.short	0x010a
        /*026a*/ 	.byte	0x1c
	.zero		1


	//   ....[15]....
        /*026c*/ 	.word	0x000031a0
        /*0270*/ 	.word	0x000000ff
        /*0274*/ 	.word	0x0000c010
        /*0278*/ 	.short	0x010a
        /*027a*/ 	.byte	0x1c
	.zero		1


	//----- nvinfo : EIATTR_NUM_MBARRIERS
	.align		4
.L_48:
        /*027c*/ 	.byte	0x03, 0x38
        /*027e*/ 	.short	0x0004


	//----- nvinfo : EIATTR_EXIT_INSTR_OFFSETS
	.align		4
        /*0280*/ 	.byte	0x04, 0x1c
        /*0282*/ 	.short	(.L_50 - .L_49)


	//   ....[0]....
.L_49:
        /*0284*/ 	.word	0x00003100


	//----- nvinfo : EIATTR_REQNTID
	.align		4
.L_50:
        /*0288*/ 	.byte	0x04, 0x10
        /*028a*/ 	.short	(.L_52 - .L_51)
.L_51:
        /*028c*/ 	.word	0x00000080
        /*0290*/ 	.word	0x00000001
        /*0294*/ 	.word	0x00000001


	//----- nvinfo : EIATTR_CRS_STACK_SIZE
	.align		4
.L_52:
        /*0298*/ 	.byte	0x04, 0x1e
        /*029a*/ 	.short	(.L_54 - .L_53)
.L_53:
        /*029c*/ 	.word	0x00000000


	//----- nvinfo : EIATTR_CBANK_PARAM_SIZE
	.align		4
.L_54:
        /*02a0*/ 	.byte	0x03, 0x19
        /*02a2*/ 	.short	0x0050


	//----- nvinfo : EIATTR_PARAM_CBANK
	.align		4
        /*02a4*/ 	.byte	0x04, 0x0a
        /*02a6*/ 	.short	(.L_56 - .L_55)
	.align		4
.L_55:
        /*02a8*/ 	.word	index@(.nv.constant0.gluon_tcgen05)
        /*02ac*/ 	.short	0x0380
        /*02ae*/ 	.short	0x0050


	//----- nvinfo : EIATTR_SW_WAR
	.align		4
.L_56:
        /*02b0*/ 	.byte	0x04, 0x36
        /*02b2*/ 	.short	(.L_58 - .L_57)
.L_57:
        /*02b4*/ 	.word	0x00000008
.L_58:


//--------------------- .nv.compat                --------------------------
	.section	.nv.compat,"",@"SHT_CUDA_COMPAT_INFO"
	.align	4
        /*0000*/ 	.byte	0x02, 0x02, 0x02, 0x00, 0x02, 0x05, 0x05, 0x00, 0x02, 0x03, 0x03, 0x00, 0x02, 0x06, 0x01, 0x00


//--------------------- .nv.callgraph             --------------------------
	.section	.nv.callgraph,"",@"SHT_CUDA_CALLGRAPH"
	.align	4
	.sectionentsize	8
	.align		4
        /*0000*/ 	.word	0x00000000
	.align		4
        /*0004*/ 	.word	0xffffffff
	.align		4
        /*0008*/ 	.word	0x00000000
	.align		4
        /*000c*/ 	.word	0xfffffffe
	.align		4
        /*0010*/ 	.word	0x00000000
	.align		4
        /*0014*/ 	.word	0xfffffffd
	.align		4
        /*0018*/ 	.word	0x00000000
	.align		4
        /*001c*/ 	.word	0xfffffffc


//--------------------- .text.gluon_tcgen05       --------------------------
	.section	.text.gluon_tcgen05,"ax",@progbits
	.align	128
        .global         gluon_tcgen05
        .type           gluon_tcgen05,@function
        .size           gluon_tcgen05,(.L_x_77 - gluon_tcgen05)
        .other          gluon_tcgen05,@"STO_CUDA_ENTRY STV_DEFAULT"
gluon_tcgen05:
.text.gluon_tcgen05:
[----:B------:R-:W1:Y:S01]  /*0000*/  LDC R1, c[0x0][0x37c] ;  /* 0x0000df00ff017b82 */ /* 0x000e620000000800 */
[----:B------:R-:W2:Y:S02]  /*0010*/  S2R R0, SR_TID.X ;  /* 0x0000000000007919 */ /* 0x000ea40000002100 */
[----:B--2---:R-:W-:-:S13]  /*0020*/  ISETP.GE.U32.AND P2, PT, R0, 0x20, PT ;  /* 0x000000200000780c */ /* 0x004fda0003f46070 */
[----:B------:R-:W-:Y:S05]  /*0030*/  @P2 BRA `(.L_x_0) ;  /* 0x0000000000b82947 */ /* 0x000fea0003800000 */
[----:B------:R-:W2:Y:S01]  /*0040*/  S2UR UR6, SR_CgaCtaId ;  /* 0x00000000000679c3 */ /* 0x000ea20000008800 */
[----:B------:R-:W-:Y:S01]  /*0050*/  NOP ;  /* 0x0000000000007918 */ /* 0x000fe20000000000 */
[----:B------:R-:W-:Y:S02]  /*0060*/  UMOV UR4, 0x40 ;  /* 0x0000004000047882 */ /* 0x000fe40000000000 */
[----:B--2---:R-:W-:-:S09]  /*0070*/  ULEA UR4, UR6, UR4, 0x18 ;  /* 0x0000000406047291 */ /* 0x004fd2000f8ec0ff */
[----:B------:R-:W2:Y:S01]  /*0080*/  LDS.U8 R2, [UR4] ;  /* 0x00000004ff027984 */ /* 0x000ea20008000000 */
[----:B------:R-:W-:Y:S02]  /*0090*/  UMOV UR4, 0x400 ;  /* 0x0000040000047882 */ /* 0x000fe40000000000 */
[----:B------:R-:W-:Y:S01]  /*00a0*/  ULEA UR4, UR6, UR4, 0x18 ;  /* 0x0000000406047291 */ /* 0x000fe2000f8ec0ff */
[----:B--2---:R-:W-:-:S13]  /*00b0*/  ISETP.NE.AND P0, PT, R2, RZ, PT ;  /* 0x000000ff0200720c */ /* 0x004fda0003f05270 */
[----:B------:R-:W-:Y:S05]  /*00c0*/  @P0 BRA `(.L_x_1) ;  /* 0x00000000007c0947 */ /* 0x000fea0003800000 */
[----:B------:R-:W-:-:S13]  /*00d0*/  ELECT P0, URZ, PT ;  /* 0x0000000000ff782f */ /* 0x000fda0003800000 */
[----:B------:R-:W-:Y:S05]  /*00e0*/  @!P0 BRA `(.L_x_2) ;  /* 0x0000000000848947 */ /* 0x000fea0003800000 */
[----:B------:R-:W-:Y:S01]  /*00f0*/  UMOV UR5, 0x8 ;  /* 0x0000000800057882 */ /* 0x000fe20000000000 */
[----:B------:R-:W-:Y:S02]  /*0100*/  IMAD.MOV.U32 R5, RZ, RZ, 0x1 ;  /* 0x00000001ff057424 */ /* 0x000fe400078e00ff */
[----:B------:R-:W-:Y:S02]  /*0110*/  IMAD.MOV.U32 R3, RZ, RZ, 0xff ;  /* 0x000000ffff037424 */ /* 0x000fe400078e00ff */
[----:B------:R-:W-:Y:S04]  /*0120*/  DEPBAR.LE SB2, 0x36 ;  /* 0x0000ad800000791a */ /* 0x000fe80000000000 */
[----:B------:R-:W2:Y:S02]  /*0130*/  UTCATOMSWS.FIND_AND_SET.ALIGN UP0, UR5, UR5 ;  /* 0x00000005000575e3 */ /* 0x000ea40008000800 */
[----:B--2---:R-:W-:-:S04]  /*0140*/  PLOP3.LUT P0, PT, PT, PT, UP0, 0x80, 0x8 ;  /* 0x000000000008781c */ /* 0x004fc80003f0f008 */
[----:B------:R-:W-:-:S04]  /*0150*/  SEL R2, RZ, 0xffffffff, !P0 ;  /* 0xffffffffff027807 */ /* 0x000fc80004000000 */
[----:B------:R-:W-:Y:S01]  /*0160*/  ISETP.NE.AND P0, PT, R2, RZ, PT ;  /* 0x000000ff0200720c */ /* 0x000fe20003f05270 */
[----:B------:R-:W-:-:S12]  /*0170*/  IMAD.U32 R2, RZ, RZ, UR5 ;  /* 0x00000005ff027e24 */ /* 0x000fd8000f8e00ff */
[----:B------:R-:W-:Y:S05]  /*0180*/  @P0 BRA `(.L_x_3) ;  /* 0x0000000000240947 */ /* 0x000fea0003800000 */
.L_x_4:
[----:B------:R-:W-:Y:S05]  /*0190*/  NANOSLEEP 0x64 ;  /* 0x000000640000795d */ /* 0x000fea0003800000 */
[----:B------:R-:W-:-:S05]  /*01a0*/  UMOV UR5, 0x8 ;  /* 0x0000000800057882 */ /* 0x000fca0000000000 */
[----:B------:R-:W-:Y:S04]  /*01b0*/  DEPBAR.LE SB2, 0x36 ;  /* 0x0000ad800000791a */ /* 0x000fe80000000000 */
[----:B------:R-:W2:Y:S02]  /*01c0*/  UTCATOMSWS.FIND_AND_SET.ALIGN UP0, UR5, UR5 ;  /* 0x00000005000575e3 */ /* 0x000ea40008000800 */
[----:B--2---:R-:W-:-:S04]  /*01d0*/  PLOP3.LUT P0, PT, PT, PT, UP0, 0x80, 0x8 ;  /* 0x000000000008781c */ /* 0x004fc80003f0f008 */
[----:B------:R-:W-:-:S04]  /*01e0*/  SEL R2, RZ, 0xffffffff, !P0 ;  /* 0xffffffffff027807 */ /* 0x000fc80004000000 */
[----:B------:R-:W-:Y:S01]  /*01f0*/  ISETP.NE.AND P0, PT, R2, RZ, PT ;  /* 0x000000ff0200720c */ /* 0x000fe20003f05270 */
[----:B------:R-:W-:-:S12]  /*0200*/  IMAD.U32 R2, RZ, RZ, UR5 ;  /* 0x00000005ff027e24 */ /* 0x000fd8000f8e00ff */
[----:B------:R-:W-:Y:S05]  /*0210*/  @!P0 BRA `(.L_x_4) ;  /* 0xfffffffc00dc8947 */ /* 0x000fea000383ffff */
.L_x_3:
[C---:B------:R-:W-:Y:S01]  /*0220*/  VIADD R4, R2.reuse, 0x10 ;  /* 0x0000001002047836 */ /* 0x040fe20000000000 */
[----:B------:R-:W-:Y:S01]  /*0230*/  UMOV UR5, 0x50 ;  /* 0x0000005000057882 */ /* 0x000fe20000000000 */
[----:B------:R-:W-:Y:S01]  /*0240*/  SHF.L.U32 R3, R3, R2, RZ ;  /* 0x0000000203037219 */ /* 0x000fe200000006ff */
[----:B------:R-:W-:Y:S01]  /*0250*/  ULEA UR5, UR6, UR5, 0x18 ;  /* 0x0000000506057291 */ /* 0x000fe2000f8ec0ff */
[----:B------:R-:W-:Y:S01]  /*0260*/  IMAD.SHL.U32 R2, R2, 0x20, RZ ;  /* 0x0000002002027824 */ /* 0x000fe200078e00ff */
[----:B------:R-:W-:-:S04]  /*0270*/  SHF.L.U32 R4, R5, R4, RZ ;  /* 0x0000000405047219 */ /* 0x000fc800000006ff */
[----:B------:R-:W-:-:S05]  /*0280*/  LOP3.LUT R3, R4, R3, RZ, 0xfc, !PT ;  /* 0x0000000304037212 */ /* 0x000fca00078efcff */
[----:B------:R2:W-:Y:S04]  /*0290*/  ATOMS.OR RZ, [UR5], R3 ;  /* 0x00000003ffff798c */ /* 0x0005e8000b000005 */
[----:B------:R2:W-:Y:S01]  /*02a0*/  STS [UR4], R2 ;  /* 0x00000002ff007988 */ /* 0x0005e20008000804 */
[----:B------:R-:W-:Y:S05]  /*02b0*/  BRA `(.L_x_2) ;  /* 0x0000000000107947 */ /* 0x000fea0003800000 */
.L_x_1:
[----:B------:R-:W-:Y:S01]  /*02c0*/  IMAD.MOV.U32 R3, RZ, RZ, -0x1 ;  /* 0xffffffffff037424 */ /* 0x000fe200078e00ff */
[----:B------:R-:W-:-:S04]  /*02d0*/  MOV R2, 0x300 ;  /* 0x0000030000027802 */ /* 0x000fc80000000f00 */
[----:B------:R2:W-:Y:S03]  /*02e0*/  STS [UR4], R3 ;  /* 0x00000003ff007988 */ /* 0x0005e60008000804 */
[----:B-12---:R-:W-:Y:S05]  /*02f0*/  CALL.REL.NOINC `($__internal_1_$__cuda_sm10x_tcgen05_guardrail_trap_phase_invalid_during_alloc) ;  /* 0x0000002c00c07944 */ /* 0x006fea0003c00000 */
.L_x_2:
[----:B------:R-:W-:Y:S05]  /*0300*/  WARPSYNC.ALL ;  /* 0x0000000000007948 */ /* 0x000fea0003800000 */
[----:B------:R-:W-:Y:S01]  /*0310*/  NOP ;  /* 0x0000000000007918 */ /* 0x000fe20000000000 */
.L_x_0:
[----:B------:R-:W3:Y:S08]  /*0320*/  S2UR UR4, SR_CgaCtaId ;  /* 0x00000000000479c3 */ /* 0x000ef00000008800 */
[----:B------:R-:W-:Y:S01]  /*0330*/  BAR.SYNC.DEFER_BLOCKING 0x0 ;  /* 0x0000000000007b1d */ /* 0x000fe20000010000 */
[----:B------:R-:W-:-:S05]  /*0340*/  LOP3.LUT R10, R0, 0x7f, RZ, 0xc0, !PT ;  /* 0x0000007f000a7812 */ /* 0x000fca00078ec0ff */
[----:B------:R-:W-:Y:S02]  /*0350*/  UMOV UR8, 0x400 ;  /* 0x0000040000087882 */ /* 0x000fe40000000000 */
[----:B------:R-:W4:Y:S08]  /*0360*/  LDC R4, c[0x0][0x398] ;  /* 0x0000e600ff047b82 */ /* 0x000f300000000800 */
[----:B------:R-:W5:Y:S01]  /*0370*/  LDC R13, c[0x0][0x3a0] ;  /* 0x0000e800ff0d7b82 */ /* 0x000f620000000800 */
[----:B---3--:R-:W-:-:S07]  /*0380*/  ULEA UR8, UR4, UR8, 0x18 ;  /* 0x0000000804087291 */ /* 0x008fce000f8ec0ff */
[----:B------:R-:W3:Y:S02]  /*0390*/  S2UR UR19, SR_CTAID.Y ;  /* 0x00000000001379c3 */ /* 0x000ee40000002600 */
[----:B--2---:R-:W2:Y:S06]  /*03a0*/  LDS R3, [UR8] ;  /* 0x00000008ff037984 */ /* 0x004eac0008000800 */
[----:B------:R-:W-:Y:S06]  /*03b0*/  BAR.SYNC.DEFER_BLOCKING 0x0 ;  /* 0x0000000000007b1d */ /* 0x000fec0000010000 */
[----:B------:R-:W-:Y:S05]  /*03c0*/  @P2 BRA `(.L_x_5) ;  /* 0x0000000000182947 */ /* 0x000fea0003800000 */
[----:B------:R-:W-:Y:S01]  /*03d0*/  ELECT P0, URZ, PT ;  /* 0x0000000000ff782f */ /* 0x000fe20003800000 */
[----:B------:R-:W-:Y:S01]  /*03e0*/  IMAD.MOV.U32 R2, RZ, RZ, 0x1 ;  /* 0x00000001ff027424 */ /* 0x000fe200078e00ff */
[----:B------:R-:W-:Y:S01]  /*03f0*/  UMOV UR5, 0x40 ;  /* 0x0000004000057882 */ /* 0x000fe20000000000 */
[----:B------:R-:W-:Y:S01]  /*0400*/  UVIRTCOUNT.DEALLOC.SMPOOL 0x80 ;  /* 0x000000800000784c */ /* 0x000fe20000000000 */
[----:B------:R-:W-:-:S09]  /*0410*/  ULEA UR5, UR4, UR5, 0x18 ;  /* 0x0000000504057291 */ /* 0x000fd2000f8ec0ff */
[----:B------:R5:W-:Y:S03]  /*0420*/  @P0 STS.U8 [UR5], R2 ;  /* 0x00000002ff000988 */ /* 0x000be60008000005 */
.L_x_5:
[----:B------:R-:W5:Y:S01]  /*0430*/  S2UR UR4, SR_CTAID.Z ;  /* 0x00000000000479c3 */ /* 0x000f620000002700 */
[----:B------:R-:W4:Y:S01]  /*0440*/  LDCU UR5, c[0x0][0x370] ;  /* 0x00006e00ff0577ac */ /* 0x000f220008000800 */
[----:B------:R-:W-:Y:S01]  /*0450*/  ISETP.GE.U32.AND P0, PT, R10, 0x20, PT ;  /* 0x000000200a00780c */ /* 0x000fe20003f06070 */
[----:B----4-:R-:W-:Y:S01]  /*0460*/  VIADD R4, R4, 0xffffffff ;  /* 0xffffffff04047836 */ /* 0x010fe20000000000 */
[C---:B------:R-:W-:Y:S01]  /*0470*/  ISETP.NE.U32.AND P3, PT, R10.reuse, RZ, PT ;  /* 0x000000ff0a00720c */ /* 0x040fe20003f65070 */
[----:B------:R-:W5:Y:S01]  /*0480*/  LDCU UR6, c[0x0][0x374] ;  /* 0x00006e80ff0677ac */ /* 0x000f620008000800 */
[----:B------:R-:W-:Y:S01]  /*0490*/  LEA R11, R10, UR8, 0x2 ;  /* 0x000000080a0b7c11 */ /* 0x000fe2000f8e10ff */
[----:B-----5:R-:W-:Y:S01]  /*04a0*/  VIADD R12, R13, 0xffffffff ;  /* 0xffffffff0d0c7836 */ /* 0x020fe20000000000 */
[----:B------:R-:W4:Y:S01]  /*04b0*/  S2UR UR7, SR_CTAID.X ;  /* 0x00000000000779c3 */ /* 0x000f220000002500 */
[----:B------:R-:W5:Y:S01]  /*04c0*/  LDCU.64 UR20, c[0x0][0x3c0] ;  /* 0x00007800ff1477ac */ /* 0x000f620008000a00 */
[----:B--2---:R-:W-:Y:S01]  /*04d0*/  R2UR UR23, R3 ;  /* 0x00000000031772ca */ /* 0x004fe200000e0000 */
[----:B------:R-:W-:Y:S04]  /*04e0*/  BSSY.RECONVERGENT B0, `(.L_x_6) ;  /* 0x0000011000007945 */ /* 0x000fe80003800200 */
[----:B------:R2:W-:Y:S01]  /*04f0*/  @!P0 STS [R11], RZ ;  /* 0x000000ff0b008388 */ /* 0x0005e20000000800 */
[----:B------:R-:W-:-:S03]  /*0500*/  NOP ;  /* 0x0000000000007918 */ /* 0x000fc60000000000 */
[----:B------:R2:W-:Y:S01]  /*0510*/  @!P3 STS [UR8+0x24], R4 ;  /* 0x00002404ff00b988 */ /* 0x0005e20008000808 */
[----:B---3--:R-:W-:-:S03]  /*0520*/  UIMAD UR4, UR4, UR6, UR19 ;  /* 0x00000006040472a4 */ /* 0x008fc6000f8e0213 */
[----:B------:R2:W-:Y:S01]  /*0530*/  @!P3 STS [UR8+0x20], R12 ;  /* 0x0000200cff00b988 */ /* 0x0005e20008000808 */
[----:B----4-:R-:W-:-:S04]  /*0540*/  UIMAD UR4, UR4, UR5, UR7 ;  /* 0x00000005040472a4 */ /* 0x010fc8000f8e0207 */
[----:B------:R-:W-:-:S04]  /*0550*/  UIMAD UR4, UR4, 0x180, URZ ;  /* 0x00000180040478a4 */ /* 0x000fc8000f8e02ff */
[----:B-----5:R-:W-:-:S04]  /*0560*/  UIADD3 UR24, UP0, UPT, UR4, UR20, URZ ;  /* 0x0000001404187290 */ /* 0x020fc8000ff1e0ff */
[----:B------:R-:W-:Y:S01]  /*0570*/  ULEA.HI.X.SX32 UR25, UR4, UR21, 0x1, UP0 ;  /* 0x0000001504197291 */ /* 0x000fe200080f0eff */
[----:B--2---:R-:W-:Y:S11]  /*0580*/  @P3 BRA `(.L_x_7) ;  /* 0x0000000000183947 */ /* 0x004ff60003800000 */
[----:B------:R-:W2:Y:S01]  /*0590*/  LDS R2, [UR8+0x8] ;  /* 0x00000808ff027984 */ /* 0x000ea20008000800 */
[----:B------:R-:W3:Y:S01]  /*05a0*/  LDC.64 R6, c[0x0][0x380] ;  /* 0x0000e000ff067b82 */ /* 0x000ee20000000a00 */
[----:B------:R-:W-:Y:S02]  /*05b0*/  IMAD.MOV.U32 R3, RZ, RZ, 0x70 ;  /* 0x00000070ff037424 */ /* 0x000fe400078e00ff */
[----:B---3--:R3:W-:Y:S03]  /*05c0*/  STS.64 [UR8], R6 ;  /* 0x00000006ff007988 */ /* 0x0087e60008000a08 */
[----:B--2---:R-:W-:-:S05]  /*05d0*/  LOP3.LUT R2, R2, 0x10, R3, 0xd8, !PT ;  /* 0x0000001002027812 */ /* 0x004fca00078ed803 */
[----:B------:R3:W-:Y:S02]  /*05e0*/  STS [UR8+0x8], R2 ;  /* 0x00000802ff007988 */ /* 0x0007e40008000808 */
.L_x_7:
[----:B------:R-:W-:Y:S05]  /*05f0*/  BSYNC.RECONVERGENT B0 ;  /* 0x0000000000007941 */ /* 0x000fea0003800200 */
.L_x_6:
[----:B------:R-:W-:Y:S04]  /*0600*/  BSSY.RECONVERGENT B0, `(.L_x_8) ;  /* 0x000000a000007945 */ /* 0x000fe80003800200 */
[----:B------:R-:W-:Y:S05]  /*0610*/  @P3 BRA `(.L_x_9) ;  /* 0x0000000000203947 */ /* 0x000fea0003800000 */
[----:B---3--:R-:W2:Y:S01]  /*0620*/  LDS R2, [UR8+0x34] ;  /* 0x00003408ff027984 */ /* 0x008ea20008000800 */
[----:B------:R-:W-:Y:S02]  /*0630*/  IMAD.MOV.U32 R3, RZ, RZ, 0x1f000000 ;  /* 0x1f000000ff037424 */ /* 0x000fe400078e00ff */
[----:B------:R-:W-:Y:S01]  /*0640*/  @!P3 IMAD.MOV.U32 R5, RZ, RZ, 0x7f ;  /* 0x0000007fff05b424 */ /* 0x000fe200078e00ff */
[----:B------:R-:W3:Y:S02]  /*0650*/  @!P3 LDS R6, [UR8+0x38] ;  /* 0x00003808ff06b984 */ /* 0x000ee40008000800 */
[----:B--2---:R-:W-:Y:S02]  /*0660*/  LOP3.LUT R2, R2, 0xff000000, R3, 0xb8, !PT ;  /* 0xff00000002027812 */ /* 0x004fe400078eb803 */
[----:B---3--:R-:W-:-:S03]  /*0670*/  @!P3 LOP3.LUT R3, R6, 0xff, R5, 0xb8, !PT ;  /* 0x000000ff0603b812 */ /* 0x008fc600078eb805 */
[----:B------:R2:W-:Y:S04]  /*0680*/  STS [UR8+0x34], R2 ;  /* 0x00003402ff007988 */ /* 0x0005e80008000808 */
[----:B------:R2:W-:Y:S02]  /*0690*/  @!P3 STS [UR8+0x38], R3 ;  /* 0x00003803ff00b988 */ /* 0x0005e40008000808 */
.L_x_9:
[----:B------:R-:W-:Y:S05]  /*06a0*/  BSYNC.RECONVERGENT B0 ;  /* 0x0000000000007941 */ /* 0x000fea0003800200 */
.L_x_8:
[----:B------:R-:W-:Y:S04]  /*06b0*/  BSSY.RECONVERGENT B0, `(.L_x_10) ;  /* 0x000000e000007945 */ /* 0x000fe80003800200 */
[----:B------:R-:W-:Y:S05]  /*06c0*/  @P3 BRA `(.L_x_11) ;  /* 0x0000000000303947 */ /* 0x000fea0003800000 */
[----:B--2---:R-:W2:Y:S01]  /*06d0*/  LDS R3, [UR8+0x34] ;  /* 0x00003408ff037984 */ /* 0x004ea20008000800 */
[----:B------:R-:W4:Y:S03]  /*06e0*/  LDC.64 R8, c[0x0][0x3a8] ;  /* 0x0000ea00ff087b82 */ /* 0x000f260000000a00 */
[----:B---3--:R-:W3:Y:S01]  /*06f0*/  LDS R2, [UR8+0x1c] ;  /* 0x00001c08ff027984 */ /* 0x008ee20008000800 */
[C---:B----4-:R-:W-:Y:S01]  /*0700*/  SHF.L.U64.HI R6, R8.reuse, 0x1, R9 ;  /* 0x0000000108067819 */ /* 0x050fe20000010209 */
[----:B------:R-:W-:-:S03]  /*0710*/  IMAD.SHL.U32 R5, R8, 0x2, RZ ;  /* 0x0000000208057824 */ /* 0x000fc600078e00ff */
[--C-:B------:R-:W-:Y:S02]  /*0720*/  SHF.R.U32.HI R7, RZ, 0x4, R6.reuse ;  /* 0x00000004ff077819 */ /* 0x100fe40000011606 */
[----:B------:R-:W-:-:S05]  /*0730*/  SHF.R.U64 R5, R5, 0x4, R6 ;  /* 0x0000000405057819 */ /* 0x000fca0000001206 */
[----:B------:R4:W-:Y:S01]  /*0740*/  STS [UR8+0xc], R5 ;  /* 0x00000c05ff007988 */ /* 0x0009e20008000808 */
[----:B--2---:R-:W-:Y:S02]  /*0750*/  LOP3.LUT R3, R3, 0x7, RZ, 0xb8, !PT ;  /* 0x0000000703037812 */ /* 0x004fe400078eb8ff */
[----:B---3--:R-:W-:-:S03]  /*0760*/  LOP3.LUT R2, R2, 0xf, R7, 0xb8, !PT ;  /* 0x0000000f02027812 */ /* 0x008fc600078eb807 */
[----:B------:R4:W-:Y:S04]  /*0770*/  STS [UR8+0x34], R3 ;  /* 0x00003403ff007988 */ /* 0x0009e80008000808 */
[----:B------:R4:W-:Y:S02]  /*0780*/  STS [UR8+0x1c], R2 ;  /* 0x00001c02ff007988 */ /* 0x0009e40008000808 */
.L_x_11:
[----:B------:R-:W-:Y:S05]  /*0790*/  BSYNC.RECONVERGENT B0 ;  /* 0x0000000000007941 */ /* 0x000fea0003800200 */
.L_x_10:
[----:B------:R-:W-:Y:S04]  /*07a0*/  BSSY.RECONVERGENT B1, `(.L_x_12) ;  /* 0x000001a000017945 */ /* 0x000fe80003800200 */
[----:B------:R-:W-:Y:S04]  /*07b0*/  BSSY.RELIABLE B0, `(.L_x_13) ;  /* 0x0000015000007945 */ /* 0x000fe80003800100 */
[----:B------:R-:W-:Y:S05]  /*07c0*/  @P3 BRA `(.L_x_14) ;  /* 0x0000000000203947 */ /* 0x000fea0003800000 */
[----:B--234-:R-:W2:Y:S02]  /*07d0*/  LDS R2, [UR8+0x34] ;  /* 0x00003408ff027984 */ /* 0x01cea40008000800 */
[----:B--2---:R-:W-:-:S05]  /*07e0*/  LOP3.LUT R2, R2, 0x38, RZ, 0xb8, !PT ;  /* 0x0000003802027812 */ /* 0x004fca00078eb8ff */
[----:B------:R2:W-:Y:S01]  /*07f0*/  STS [UR8+0x34], R2 ;  /* 0x00003402ff007988 */ /* 0x0005e20008000808 */
[----:B------:R-:W-:Y:S05]  /*0800*/  @P3 BRA `(.L_x_15) ;  /* 0x0000000000203947 */ /* 0x000fea0003800000 */
[----:B--2---:R-:W2:Y:S01]  /*0810*/  LDS R2, [UR8+0x8] ;  /* 0x00000808ff027984 */ /* 0x004ea20008000800 */
[----:B------:R-:W-:-:S05]  /*0820*/  IMAD.MOV.U32 R3, RZ, RZ, 0x780 ;  /* 0x00000780ff037424 */ /* 0x000fca00078e00ff */
[----:B--2---:R-:W-:-:S05]  /*0830*/  LOP3.LUT R2, R2, 0x300, R3, 0xd8, !PT ;  /* 0x0000030002027812 */ /* 0x004fca00078ed803 */
[----:B------:R5:W-:Y:S02]  /*0840*/  STS [UR8+0x8], R2 ;  /* 0x00000802ff007988 */ /* 0x000be40008000808 */
.L_x_14:
[----:B------:R-:W-:Y:S05]  /*0850*/  @P3 BRA `(.L_x_16) ;  /* 0x0000000000283947 */ /* 0x000fea0003800000 */
[----:B--2345:R-:W2:Y:S02]  /*0860*/  LDS R2, [UR8+0x8] ;  /* 0x00000808ff027984 */ /* 0x03cea40008000800 */
[----:B--2---:R-:W-:-:S05]  /*0870*/  LOP3.LUT R2, R2, 0x1800, RZ, 0xb8, !PT ;  /* 0x0000180002027812 */ /* 0x004fca00078eb8ff */
[----:B------:R3:W-:Y:S02]  /*0880*/  STS [UR8+0x8], R2 ;  /* 0x00000802ff007988 */ /* 0x0007e40008000808 */
.L_x_15:
[----:B------:R-:W-:Y:S05]  /*0890*/  @P3 BREAK.RELIABLE B0 ;  /* 0x0000000000003942 */ /* 0x000fea0003800100 */
[----:B------:R-:W-:Y:S05]  /*08a0*/  @P3 BRA `(.L_x_17) ;  /* 0x0000000000243947 */ /* 0x000fea0003800000 */
[----:B------:R-:W4:Y:S01]  /*08b0*/  LDS R3, [UR8+0x8] ;  /* 0x00000808ff037984 */ /* 0x000f220008000800 */
[----:B--23--:R-:W-:-:S05]  /*08c0*/  IMAD.MOV.U32 R2, RZ, RZ, 0x6000 ;  /* 0x00006000ff027424 */ /* 0x00cfca00078e00ff */
[----:B----4-:R-:W-:-:S04]  /*08d0*/  LOP3.LUT R2, R3, 0x4000, R2, 0xd8, !PT ;  /* 0x0000400003027812 */ /* 0x010fc800078ed802 */
[----:B------:R-:W-:-:S05]  /*08e0*/  LOP3.LUT R2, R2, 0x400000, RZ, 0xb8, !PT ;  /* 0x0040000002027812 */ /* 0x000fca00078eb8ff */
[----:B------:R2:W-:Y:S02]  /*08f0*/  STS [UR8+0x8], R2 ;  /* 0x00000802ff007988 */ /* 0x0005e40008000808 */
.L_x_16:
[----:B------:R-:W-:Y:S05]  /*0900*/  BSYNC.RELIABLE B0 ;  /* 0x0000000000007941 */ /* 0x000fea0003800100 */
.L_x_13:
[----:B--2345:R-:W2:Y:S02]  /*0910*/  @!P3 LDS R2, [UR8+0x8] ;  /* 0x00000808ff02b984 */ /* 0x03cea40008000800 */
[----:B--2---:R-:W-:-:S05]  /*0920*/  @!P3 LOP3.LUT R2, R2, 0x8000, RZ, 0xb8, !PT ;  /* 0x000080000202b812 */ /* 0x004fca00078eb8ff */
[----:B------:R4:W-:Y:S02]  /*0930*/  @!P3 STS [UR8+0x8], R2 ;  /* 0x00000802ff00b988 */ /* 0x0009e40008000808 */
.L_x_17:
[----:B------:R-:W-:Y:S05]  /*0940*/  BSYNC.RECONVERGENT B1 ;  /* 0x0000000000017941 */ /* 0x000fea0003800200 */
.L_x_12:
[----:B------:R-:W-:Y:S05]  /*0950*/  WARPSYNC.ALL ;  /* 0x0000000000007948 */ /* 0x000fea0003800000 */
[----:B------:R-:W-:Y:S01]  /*0960*/  NOP ;  /* 0x0000000000007918 */ /* 0x000fe20000000000 */
[----:B------:R-:W-:Y:S05]  /*0970*/  @P0 BRA `(.L_x_18) ;  /* 0x0000000000300947 */ /* 0x000fea0003800000 */
[----:B--234-:R-:W2:Y:S01]  /*0980*/  S2R R2, SR_LANEID ;  /* 0x0000000000027919 */ /* 0x01cea20000000000 */
[----:B------:R-:W-:Y:S05]  /*0990*/  WARPSYNC.ALL ;  /* 0x0000000000007948 */ /* 0x000fea0003800000 */
[----:B------:R-:W-:Y:S01]  /*09a0*/  NOP ;  /* 0x0000000000007918 */ /* 0x000fe20000000000 */
[----:B--2---:R-:W-:-:S05]  /*09b0*/  IMAD.SHL.U32 R5, R2, 0x4, RZ ;  /* 0x0000000402057824 */ /* 0x004fca00078e00ff */
[----:B------:R-:W2:Y:S01]  /*09c0*/  LDS R7, [R5+UR8] ;  /* 0x0000000805077984 */ /* 0x000ea20008000800 */
[----:B------:R-:W-:-:S05]  /*09d0*/  IADD3 R2, P1, PT, R5, UR24, RZ ;  /* 0x0000001805027c10 */ /* 0x000fca000ff3e0ff */
[----:B------:R-:W-:-:S05]  /*09e0*/  IMAD.X R3, RZ, RZ, UR25, P1 ;  /* 0x00000019ff037e24 */ /* 0x000fca00088e06ff */
[----:B--2---:R5:W2:Y:S01]  /*09f0*/  ATOMG.E.EXCH.STRONG.GPU PT, RZ, [R2], R7 ;  /* 0x0000000702ff73a8 */ /* 0x004aa200041ee100 */
[----:B------:R-:W-:-:S04]  /*0a00*/  DEPBAR {5,4,3,2,1,0} ;  /* 0x0000003f0000791a */ /* 0x000fc80000000000 */
[----:B------:R-:W3:Y:S02]  /*0a10*/  CCTL.E.C.LDCU.IV.DEEP [UR24] ;  /* 0x0000000018007540 */ /* 0x000ee40009c08000 */
[----:B---3--:R5:W-:Y:S01]  /*0a20*/  UTMACCTL.IV [UR24] ;  /* 0x00000000180079b9 */ /* 0x008be20008000000 */
[----:B------:R-:W-:Y:S01]  /*0a30*/  NOP ;  /* 0x0000000000007918 */ /* 0x000fe20000000000 */
.L_x_18:
[----:B------:R-:W-:Y:S05]  /*0a40*/  @P0 BRA `(.L_x_19) ;  /* 0x00000000000c0947 */ /* 0x000fea0003800000 */
[----:B------:R0:W-:Y:S01]  /*0a50*/  UTMACMDFLUSH ;  /* 0x00000000000079b7 */ /* 0x0001e20000000000 */
[----:B------:R-:W-:Y:S05]  /*0a60*/  @P0 BRA `(.L_x_19) ;  /* 0x0000000000040947 */ /* 0x000fea0003800000 */
[----:B------:R-:W-:-:S04]  /*0a70*/  DEPBAR.LE SB0, 0x0 ;  /* 0x000080000000791a */ /* 0x000fc80000000000 */
.L_x_19:
[----:B------:R-:W-:Y:S05]  /*0a80*/  WARPSYNC.ALL ;  /* 0x0000000000007948 */ /* 0x000fea0003800000 */
[----:B------:R-:W-:Y:S01]  /*0a90*/  NOP ;  /* 0x0000000000007918 */ /* 0x000fe20000000000 */
[----:B--2---:R-:W-:Y:S06]  /*0aa0*/  BAR.SYNC.DEFER_BLOCKING 0x0 ;  /* 0x0000000000007b1d */ /* 0x004fec0000010000 */
[----:B------:R-:W-:Y:S02]  /*0ab0*/  BSSY.RECONVERGENT B1, `(.L_x_20) ;  /* 0x000000b000017945 */ /* 0x000fe40003800200 */
[----:B------:R-:W-:Y:S06]  /*0ac0*/  BAR.SYNC.DEFER_BLOCKING 0x0 ;  /* 0x0000000000007b1d */ /* 0x000fec0000010000 */
[----:B------:R2:W-:Y:S01]  /*0ad0*/  @!P0 STS [R11], RZ ;  /* 0x000000ff0b008388 */ /* 0x0005e20000000800 */
[----:B------:R-:W-:Y:S01]  /*0ae0*/  NOP ;  /* 0x0000000000007918 */ /* 0x000fe20000000000 */
[----:B------:R-:W-:Y:S05]  /*0af0*/  @P3 BRA `(.L_x_21) ;  /* 0x0000000000183947 */ /* 0x000fea0003800000 */
[----:B---345:R-:W3:Y:S01]  /*0b00*/  LDS R2, [UR8+0x8] ;  /* 0x00000808ff027984 */ /* 0x038ee20008000800 */
[----:B------:R-:W4:Y:S01]  /*0b10*/  LDC.64 R6, c[0x0][0x388] ;  /* 0x0000e200ff067b82 */ /* 0x000f220000000a00 */
[----:B------:R-:W-:Y:S02]  /*0b20*/  IMAD.MOV.U32 R3, RZ, RZ, 0x70 ;  /* 0x00000070ff037424 */ /* 0x000fe400078e00ff */
[----:B----4-:R4:W-:Y:S03]  /*0b30*/  STS.64 [UR8], R6 ;  /* 0x00000006ff007988 */ /* 0x0109e60008000a08 */
[----:B---3--:R-:W-:-:S05]  /*0b40*/  LOP3.LUT R2, R2, 0x10, R3, 0xd8, !PT ;  /* 0x0000001002027812 */ /* 0x008fca00078ed803 */
[----:B------:R4:W-:Y:S02]  /*0b50*/  STS [UR8+0x8], R2 ;  /* 0x00000802ff007988 */ /* 0x0009e40008000808 */
.L_x_21:
[----:B-----5:R-:W-:Y:S05]  /*0b60*/  BSYNC.RECONVERGENT B1 ;  /* 0x0000000000017941 */ /* 0x020fea0003800200 */
.L_x_20:
[----:B------:R-:W-:Y:S04]  /*0b70*/  BSSY.RECONVERGENT B2, `(.L_x_22) ;  /* 0x000000f000027945 */ /* 0x000fe80003800200 */
[----:B------:R-:W-:Y:S04]  /*0b80*/  BSSY.RELIABLE B1, `(.L_x_23) ;  /* 0x000000c000017945 */ /* 0x000fe80003800100 */
[----:B------:R-:W-:Y:S05]  /*0b90*/  @P3 BRA `(.L_x_24) ;  /* 0x0000000000283947 */ /* 0x000fea0003800000 */
[----:B---34-:R-:W3:Y:S01]  /*0ba0*/  LDS R2, [UR8+0x34] ;  /* 0x00003408ff027984 */ /* 0x018ee20008000800 */
[----:B------:R-:W-:Y:S01]  /*0bb0*/  IMAD.MOV.U32 R3, RZ, RZ, 0x1f000000 ;  /* 0x1f000000ff037424 */ /* 0x000fe200078e00ff */
[----:B------:R-:W-:Y:S05]  /*0bc0*/  @P3 BREAK.RELIABLE B1 ;  /* 0x0000000000013942 */ /* 0x000fea0003800100 */
[----:B---3--:R-:W-:-:S05]  /*0bd0*/  LOP3.LUT R2, R2, 0xff000000, R3, 0xb8, !PT ;  /* 0xff00000002027812 */ /* 0x008fca00078eb803 */
[----:B------:R3:W-:Y:S01]  /*0be0*/  STS [UR8+0x34], R2 ;  /* 0x00003402ff007988 */ /* 0x0007e20008000808 */
[----:B------:R-:W-:Y:S05]  /*0bf0*/  @P3 BRA `(.L_x_25) ;  /* 0x0000000000183947 */ /* 0x000fea0003800000 */
[----:B---3--:R-:W3:Y:S01]  /*0c00*/  LDS R2, [UR8+0x38] ;  /* 0x00003808ff027984 */ /* 0x008ee20008000800 */
[----:B------:R-:W-:-:S05]  /*0c10*/  IMAD.MOV.U32 R3, RZ, RZ, 0xff ;  /* 0x000000ffff037424 */ /* 0x000fca00078e00ff */
[----:B---3--:R-:W-:-:S05]  /*0c20*/  LOP3.LUT R2, R2, 0xff, R3, 0xb8, !PT ;  /* 0x000000ff02027812 */ /* 0x008fca00078eb803 */
[----:B------:R5:W-:Y:S02]  /*0c30*/  STS [UR8+0x38], R2 ;  /* 0x00003802ff007988 */ /* 0x000be40008000808 */
.L_x_24:
[----:B------:R-:W-:Y:S05]  /*0c40*/  BSYNC.RELIABLE B1 ;  /* 0x0000000000017941 */ /* 0x000fea0003800100 */
.L_x_23:
[----:B------:R2:W-:Y:S02]  /*0c50*/  @!P3 STS [UR8+0x20], R12 ;  /* 0x0000200cff00b988 */ /* 0x0005e40008000808 */
.L_x_25:
[----:B------:R-:W-:Y:S05]  /*0c60*/  BSYNC.RECONVERGENT B2 ;  /* 0x0000000000027941 */ /* 0x000fea0003800200 */
.L_x_22:
[----:B------:R-:W-:Y:S05]  /*0c70*/  WARPSYNC.ALL ;  /* 0x0000000000007948 */ /* 0x000fea0003800000 */
[----:B------:R-:W-:Y:S01]  /*0c80*/  NOP ;  /* 0x0000000000007918 */ /* 0x000fe20000000000 */
[----:B------:R-:W2:Y:S01]  /*0c90*/  LDC R5, c[0x0][0x39c] ;  /* 0x0000e700ff057b82 */ /* 0x000ea20000000800 */
[----:B------:R-:W-:Y:S01]  /*0ca0*/  BSSY.RECONVERGENT B2, `(.L_x_26) ;  /* 0x0000010000027945 */ /* 0x000fe20003800200 */
[----:B--2---:R-:W-:-:S05]  /*0cb0*/  VIADD R5, R5, 0xffffffff ;  /* 0xffffffff05057836 */ /* 0x004fca0000000000 */
[----:B------:R2:W-:Y:S01]  /*0cc0*/  @!P3 STS [UR8+0x24], R5 ;  /* 0x00002405ff00b988 */ /* 0x0005e20008000808 */
[----:B------:R-:W-:Y:S05]  /*0cd0*/  @P3 BRA `(.L_x_27) ;  /* 0x0000000000303947 */ /* 0x000fea0003800000 */
[----:B------:R-:W2:Y:S01]  /*0ce0*/  LDS R3, [UR8+0x34] ;  /* 0x00003408ff037984 */ /* 0x000ea20008000800 */
[----:B----4-:R-:W4:Y:S03]  /*0cf0*/  LDC.64 R6, c[0x0][0x3b0] ;  /* 0x0000ec00ff067b82 */ /* 0x010f260000000a00 */
[----:B---3-5:R-:W3:Y:S01]  /*0d00*/  LDS R2, [UR8+0x1c] ;  /* 0x00001c08ff027984 */ /* 0x028ee20008000800 */
        /* <DEDUP_REMOVED lines=9> */
.L_x_27:
[----:B------:R-:W-:Y:S05]  /*0da0*/  BSYNC.RECONVERGENT B2 ;  /* 0x0000000000027941 */ /* 0x000fea0003800200 */
.L_x_26:
[----:B------:R-:W-:Y:S04]  /*0db0*/  BSSY.RECONVERGENT B3, `(.L_x_28) ;  /* 0x000001a000037945 */ /* 0x000fe80003800200 */
[----:B------:R-:W-:Y:S04]  /*0dc0*/  BSSY.RELIABLE B2, `(.L_x_29) ;  /* 0x0000015000027945 */ /* 0x000fe80003800100 */
[----:B------:R-:W-:Y:S05]  /*0dd0*/  @P3 BRA `(.L_x_30) ;  /* 0x0000000000203947 */ /* 0x000fea0003800000 */
[----:B---345:R-:W3:Y:S02]  /*0de0*/  LDS R2, [UR8+0x34] ;  /* 0x00003408ff027984 */ /* 0x038ee40008000800 */
[----:B---3--:R-:W-:-:S05]  /*0df0*/  LOP3.LUT R2, R2, 0x38, RZ, 0xb8, !PT ;  /* 0x0000003802027812 */ /* 0x008fca00078eb8ff */
[----:B------:R3:W-:Y:S01]  /*0e00*/  STS [UR8+0x34], R2 ;  /* 0x00003402ff007988 */ /* 0x0007e20008000808 */
[----:B------:R-:W-:Y:S05]  /*0e10*/  @P3 BRA `(.L_x_31) ;  /* 0x0000000000203947 */ /* 0x000fea0003800000 */
[----:B---3--:R-:W3:Y:S01]  /*0e20*/  LDS R2, [UR8+0x8] ;  /* 0x00000808ff027984 */ /* 0x008ee20008000800 */
[----:B------:R-:W-:-:S05]  /*0e30*/  IMAD.MOV.U32 R3, RZ, RZ, 0x780 ;  /* 0x00000780ff037424 */ /* 0x000fca00078e00ff */
[----:B---3--:R-:W-:-:S05]  /*0e40*/  LOP3.LUT R2, R2, 0x300, R3, 0xd8, !PT ;  /* 0x0000030002027812 */ /* 0x008fca00078ed803 */
[----:B------:R3:W-:Y:S02]  /*0e50*/  STS [UR8+0x8], R2 ;  /* 0x00000802ff007988 */ /* 0x0007e40008000808 */
.L_x_30:
[----:B------:R-:W-:Y:S05]  /*0e60*/  @P3 BRA `(.L_x_32) ;  /* 0x0000000000283947 */ /* 0x000fea0003800000 */
[----:B---345:R-:W3:Y:S02]  /*0e70*/  LDS R2, [UR8+0x8] ;  /* 0x00000808ff027984 */ /* 0x038ee40008000800 */
[----:B---3--:R-:W-:-:S05]  /*0e80*/  LOP3.LUT R2, R2, 0x1800, RZ, 0xb8, !PT ;  /* 0x0000180002027812 */ /* 0x008fca00078eb8ff */
[----:B------:R4:W-:Y:S02]  /*0e90*/  STS [UR8+0x8], R2 ;  /* 0x00000802ff007988 */ /* 0x0009e40008000808 */
.L_x_31:
[----:B------:R-:W-:Y:S05]  /*0ea0*/  @P3 BREAK.RELIABLE B2 ;  /* 0x0000000000023942 */ /* 0x000fea0003800100 */
[----:B------:R-:W-:Y:S05]  /*0eb0*/  @P3 BRA `(.L_x_33) ;  /* 0x0000000000243947 */ /* 0x000fea0003800000 */
[----:B---34-:R-:W3:Y:S01]  /*0ec0*/  LDS R2, [UR8+0x8] ;  /* 0x00000808ff027984 */ /* 0x018ee20008000800 */
[----:B------:R-:W-:-:S05]  /*0ed0*/  IMAD.MOV.U32 R3, RZ, RZ, 0x6000 ;  /* 0x00006000ff037424 */ /* 0x000fca00078e00ff */
[----:B---3--:R-:W-:-:S04]  /*0ee0*/  LOP3.LUT R2, R2, 0x4000, R3, 0xd8, !PT ;  /* 0x0000400002027812 */ /* 0x008fc800078ed803 */
[----:B------:R-:W-:-:S05]  /*0ef0*/  LOP3.LUT R2, R2, 0x400000, RZ, 0xb8, !PT ;  /* 0x0040000002027812 */ /* 0x000fca00078eb8ff */
[----:B------:R3:W-:Y:S02]  /*0f00*/  STS [UR8+0x8], R2 ;  /* 0x00000802ff007988 */ /* 0x0007e40008000808 */
.L_x_32:
[----:B------:R-:W-:Y:S05]  /*0f10*/  BSYNC.RELIABLE B2 ;  /* 0x0000000000027941 */ /* 0x000fea0003800100 */
.L_x_29:
[----:B---345:R-:W3:Y:S02]  /*0f20*/  @!P3 LDS R2, [UR8+0x8] ;  /* 0x00000808ff02b984 */ /* 0x038ee40008000800 */
[----:B---3--:R-:W-:-:S05]  /*0f30*/  @!P3 LOP3.LUT R2, R2, 0x8000, RZ, 0xb8, !PT ;  /* 0x000080000202b812 */ /* 0x008fca00078eb8ff */
[----:B------:R5:W-:Y:S02]  /*0f40*/  @!P3 STS [UR8+0x8], R2 ;  /* 0x00000802ff00b988 */ /* 0x000be40008000808 */
.L_x_33:
[----:B------:R-:W-:Y:S05]  /*0f50*/  BSYNC.RECONVERGENT B3 ;  /* 0x0000000000037941 */ /* 0x000fea0003800200 */
.L_x_28:
[----:B------:R-:W-:Y:S05]  /*0f60*/  WARPSYNC.ALL ;  /* 0x0000000000007948 */ /* 0x000fea0003800000 */
[----:B------:R-:W-:Y:S01]  /*0f70*/  NOP ;  /* 0x0000000000007918 */ /* 0x000fe20000000000 */
[----:B------:R-:W-:-:S04]  /*0f80*/  UIADD3 UR5, UPT, UPT, UR4, 0x80, URZ ;  /* 0x0000008004057890 */ /* 0x000fc8000fffe0ff */
[----:B------:R-:W-:-:S04]  /*0f90*/  UIADD3 UR26, UP0, UPT, UR5, UR20, URZ ;  /* 0x00000014051a7290 */ /* 0x000fc8000ff1e0ff */
[----:B------:R-:W-:Y:S01]  /*0fa0*/  ULEA.HI.X.SX32 UR27, UR5, UR21, 0x1, UP0 ;  /* 0x00000015051b7291 */ /* 0x000fe200080f0eff */
[----:B------:R-:W-:Y:S11]  /*0fb0*/  @P0 BRA `(.L_x_34) ;  /* 0x0000000000300947 */ /* 0x000ff60003800000 */
[----:B---345:R-:W3:Y:S01]  /*0fc0*/  S2R R2, SR_LANEID ;  /* 0x0000000000027919 */ /* 0x038ee20000000000 */
[----:B------:R-:W-:Y:S05]  /*0fd0*/  WARPSYNC.ALL ;  /* 0x0000000000007948 */ /* 0x000fea0003800000 */
[----:B------:R-:W-:Y:S01]  /*0fe0*/  NOP ;  /* 0x0000000000007918 */ /* 0x000fe20000000000 */
[----:B---3--:R-:W-:-:S05]  /*0ff0*/  IMAD.SHL.U32 R6, R2, 0x4, RZ ;  /* 0x0000000402067824 */ /* 0x008fca00078e00ff */
[----:B------:R-:W3:Y:S01]  /*1000*/  LDS R7, [R6+UR8] ;  /* 0x0000000806077984 */ /* 0x000ee20008000800 */
[----:B------:R-:W-:-:S05]  /*1010*/  IADD3 R2, P1, PT, R6, UR26, RZ ;  /* 0x0000001a06027c10 */ /* 0x000fca000ff3e0ff */
[----:B------:R-:W-:-:S05]  /*1020*/  IMAD.X R3, RZ, RZ, UR27, P1 ;  /* 0x0000001bff037e24 */ /* 0x000fca00088e06ff */
[----:B---3--:R3:W4:Y:S01]  /*1030*/  ATOMG.E.EXCH.STRONG.GPU PT, RZ, [R2], R7 ;  /* 0x0000000702ff73a8 */ /* 0x00872200041ee100 */
[----:B------:R-:W-:-:S04]  /*1040*/  DEPBAR {5,4,3,2,1,0} ;  /* 0x0000003f0000791a */ /* 0x000fc80000000000 */
[----:B------:R-:W5:Y:S02]  /*1050*/  CCTL.E.C.LDCU.IV.DEEP [UR26] ;  /* 0x000000001a007540 */ /* 0x000f640009c08000 */
[----:B-----5:R3:W-:Y:S01]  /*1060*/  UTMACCTL.IV [UR26] ;  /* 0x000000001a0079b9 */ /* 0x0207e20008000000 */
[----:B------:R-:W-:Y:S01]  /*1070*/  NOP ;  /* 0x0000000000007918 */ /* 0x000fe20000000000 */
.L_x_34:
[----:B------:R-:W-:Y:S05]  /*1080*/  @P0 BRA `(.L_x_35) ;  /* 0x00000000000c0947 */ /* 0x000fea0003800000 */
[----:B------:R0:W-:Y:S01]  /*1090*/  UTMACMDFLUSH ;  /* 0x00000000000079b7 */ /* 0x0001e20000000000 */
[----:B------:R-:W-:Y:S05]  /*10a0*/  @P0 BRA `(.L_x_35) ;  /* 0x0000000000040947 */ /* 0x000fea0003800000 */
[----:B------:R-:W-:-:S04]  /*10b0*/  DEPBAR.LE SB0, 0x0 ;  /* 0x000080000000791a */ /* 0x000fc80000000000 */
.L_x_35:
[----:B------:R-:W-:Y:S05]  /*10c0*/  WARPSYNC.ALL ;  /* 0x0000000000007948 */ /* 0x000fea0003800000 */
[----:B------:R-:W-:Y:S01]  /*10d0*/  NOP ;  /* 0x0000000000007918 */ /* 0x000fe20000000000 */
[----:B----4-:R-:W-:Y:S06]  /*10e0*/  BAR.SYNC.DEFER_BLOCKING 0x0 ;  /* 0x0000000000007b1d */ /* 0x010fec0000010000 */
[----:B------:R-:W-:Y:S02]  /*10f0*/  BSSY.RECONVERGENT B3, `(.L_x_36) ;  /* 0x000000b000037945 */ /* 0x000fe40003800200 */
[----:B------:R-:W-:Y:S06]  /*1100*/  BAR.SYNC.DEFER_BLOCKING 0x0 ;  /* 0x0000000000007b1d */ /* 0x000fec0000010000 */
[----:B------:R4:W-:Y:S01]  /*1110*/  @!P0 STS [R11], RZ ;  /* 0x000000ff0b008388 */ /* 0x0009e20000000800 */
[----:B------:R-:W-:Y:S01]  /*1120*/  NOP ;  /* 0x0000000000007918 */ /* 0x000fe20000000000 */
[----:B------:R-:W-:Y:S05]  /*1130*/  @P3 BRA `(.L_x_37) ;  /* 0x0000000000183947 */ /* 0x000fea0003800000 */
[----:B---3-5:R-:W3:Y:S01]  /*1140*/  LDS R2, [UR8+0x8] ;  /* 0x00000808ff027984 */ /* 0x028ee20008000800 */
[----:B------:R-:W5:Y:S01]  /*1150*/  LDC.64 R6, c[0x0][0x390] ;  /* 0x0000e400ff067b82 */ /* 0x000f620000000a00 */
[----:B------:R-:W-:Y:S02]  /*1160*/  IMAD.MOV.U32 R3, RZ, RZ, 0x70 ;  /* 0x00000070ff037424 */ /* 0x000fe400078e00ff */
[----:B-----5:R5:W-:Y:S03]  /*1170*/  STS.64 [UR8], R6 ;  /* 0x00000006ff007988 */ /* 0x020be60008000a08 */
[----:B---3--:R-:W-:-:S05]  /*1180*/  LOP3.LUT R2, R2, 0x10, R3, 0xd8, !PT ;  /* 0x0000001002027812 */ /* 0x008fca00078ed803 */
[----:B------:R5:W-:Y:S02]  /*1190*/  STS [UR8+0x8], R2 ;  /* 0x00000802ff007988 */ /* 0x000be40008000808 */
.L_x_37:
[----:B---3--:R-:W-:Y:S05]  /*11a0*/  BSYNC.RECONVERGENT B3 ;  /* 0x0000000000037941 */ /* 0x008fea0003800200 */
.L_x_36:
[----:B------:R-:W-:Y:S04]  /*11b0*/  BSSY.RECONVERGENT B4, `(.L_x_38) ;  /* 0x0000011000047945 */ /* 0x000fe80003800200 */
[----:B------:R-:W-:Y:S04]  /*11c0*/  BSSY.RELIABLE B3, `(.L_x_39) ;  /* 0x000000e000037945 */ /* 0x000fe80003800100 */
[----:B------:R-:W-:Y:S05]  /*11d0*/  @P3 BRA `(.L_x_40) ;  /* 0x0000000000243947 */ /* 0x000fea0003800000 */
[----:B-----5:R-:W3:Y:S01]  /*11e0*/  LDS R2, [UR8+0x34] ;  /* 0x00003408ff027984 */ /* 0x020ee20008000800 */
[----:B------:R-:W-:-:S05]  /*11f0*/  IMAD.MOV.U32 R3, RZ, RZ, 0x3f000000 ;  /* 0x3f000000ff037424 */ /* 0x000fca00078e00ff */
[----:B---3--:R-:W-:-:S05]  /*1200*/  LOP3.LUT R2, R2, 0xff000000, R3, 0xb8, !PT ;  /* 0xff00000002027812 */ /* 0x008fca00078eb803 */
[----:B------:R3:W-:Y:S01]  /*1210*/  STS [UR8+0x34], R2 ;  /* 0x00003402ff007988 */ /* 0x0007e20008000808 */
[----:B------:R-:W-:Y:S05]  /*1220*/  @P3 BRA `(.L_x_41) ;  /* 0x00000000001c3947 */ /* 0x000fea0003800000 */
[----:B---3--:R-:W3:Y:S01]  /*1230*/  LDS R2, [UR8+0x38] ;  /* 0x00003808ff027984 */ /* 0x008ee20008000800 */
[----:B------:R-:W-:-:S05]  /*1240*/  IMAD.MOV.U32 R3, RZ, RZ, 0x7f ;  /* 0x0000007fff037424 */ /* 0x000fca00078e00ff */
[----:B---3--:R-:W-:-:S05]  /*1250*/  LOP3.LUT R2, R2, 0xff, R3, 0xb8, !PT ;  /* 0x000000ff02027812 */ /* 0x008fca00078eb803 */
[----:B------:R3:W-:Y:S02]  /*1260*/  STS [UR8+0x38], R2 ;  /* 0x00003802ff007988 */ /* 0x0007e40008000808 */
.L_x_40:
[----:B------:R-:W-:Y:S05]  /*1270*/  @P3 BREAK.RELIABLE B3 ;  /* 0x0000000000033942 */ /* 0x000fea0003800100 */
[----:B------:R-:W-:Y:S05]  /*1280*/  @P3 BRA `(.L_x_42) ;  /* 0x00000000000c3947 */ /* 0x000fea0003800000 */
[----:B------:R2:W-:Y:S02]  /*1290*/  STS [UR8+0x20], R5 ;  /* 0x00002005ff007988 */ /* 0x0005e40008000808 */
.L_x_41:
[----:B------:R-:W-:Y:S05]  /*12a0*/  BSYNC.RELIABLE B3 ;  /* 0x0000000000037941 */ /* 0x000fea0003800100 */
.L_x_39:
[----:B------:R2:W-:Y:S02]  /*12b0*/  @!P3 STS [UR8+0x24], R4 ;  /* 0x00002404ff00b988 */ /* 0x0005e40008000808 */
.L_x_42:
[----:B------:R-:W-:Y:S05]  /*12c0*/  BSYNC.RECONVERGENT B4 ;  /* 0x0000000000047941 */ /* 0x000fea0003800200 */
.L_x_38:
[----:B------:R-:W-:Y:S05]  /*12d0*/  WARPSYNC.ALL ;  /* 0x0000000000007948 */ /* 0x000fea0003800000 */
[----:B------:R-:W-:Y:S01]  /*12e0*/  NOP ;  /* 0x0000000000007918 */ /* 0x000fe20000000000 */
[----:B------:R-:W-:Y:S04]  /*12f0*/  BSSY.RECONVERGENT B4, `(.L_x_43) ;  /* 0x000000e000047945 */ /* 0x000fe80003800200 */
[----:B------:R-:W-:Y:S05]  /*1300*/  @P3 BRA `(.L_x_44) ;  /* 0x0000000000303947 */ /* 0x000fea0003800000 */
[----:B------:R-:W2:Y:S02]  /*1310*/  LDS R3, [UR8+0x34] ;  /* 0x00003408ff037984 */ /* 0x000ea40008000800 */
[----:B--2---:R-:W2:Y:S02]  /*1320*/  LDC.64 R4, c[0x0][0x3b8] ;  /* 0x0000ee00ff047b82 */ /* 0x004ea40000000a00 */
[----:B---3-5:R-:W3:Y:S01]  /*1330*/  LDS R2, [UR8+0x1c] ;  /* 0x00001c08ff027984 */ /* 0x028ee20008000800 */
[C---:B--2---:R-:W-:Y:S01]  /*1340*/  SHF.L.U64.HI R5, R4.reuse, 0x1, R5 ;  /* 0x0000000104057819 */ /* 0x044fe20000010205 */
[----:B------:R-:W-:-:S03]  /*1350*/  IMAD.SHL.U32 R4, R4, 0x2, RZ ;  /* 0x0000000204047824 */ /* 0x000fc600078e00ff */
[--C-:B------:R-:W-:Y:S02]  /*1360*/  SHF.R.U32.HI R7, RZ, 0x4, R5.reuse ;  /* 0x00000004ff077819 */ /* 0x100fe40000011605 */
[----:B------:R-:W-:-:S05]  /*1370*/  SHF.R.U64 R4, R4, 0x4, R5 ;  /* 0x0000000404047819 */ /* 0x000fca0000001205 */
[----:B------:R2:W-:Y:S01]  /*1380*/  STS [UR8+0xc], R4 ;  /* 0x00000c04ff007988 */ /* 0x0005e20008000808 */
[----:B------:R-:W-:Y:S02]  /*1390*/  LOP3.LUT R3, R3, 0x7, RZ, 0xb8, !PT ;  /* 0x0000000703037812 */ /* 0x000fe400078eb8ff */
[----:B---3--:R-:W-:-:S03]  /*13a0*/  LOP3.LUT R2, R2, 0xf, R7, 0xb8, !PT ;  /* 0x0000000f02027812 */ /* 0x008fc600078eb807 */
[----:B------:R2:W-:Y:S04]  /*13b0*/  STS [UR8+0x34], R3 ;  /* 0x00003403ff007988 */ /* 0x0005e80008000808 */
[----:B------:R2:W-:Y:S02]  /*13c0*/  STS [UR8+0x1c], R2 ;  /* 0x00001c02ff007988 */ /* 0x0005e40008000808 */
.L_x_44:
[----:B------:R-:W-:Y:S05]  /*13d0*/  BSYNC.RECONVERGENT B4 ;  /* 0x0000000000047941 */ /* 0x000fea0003800200 */
.L_x_43:
[----:B------:R-:W-:Y:S04]  /*13e0*/  BSSY.RECONVERGENT B5, `(.L_x_45) ;  /* 0x000001a000057945 */ /* 0x000fe80003800200 */
[----:B------:R-:W-:Y:S04]  /*13f0*/  BSSY.RELIABLE B4, `(.L_x_46) ;  /* 0x0000015000047945 */ /* 0x000fe80003800100 */
[----:B------:R-:W-:Y:S05]  /*1400*/  @P3 BRA `(.L_x_47) ;  /* 0x0000000000203947 */ /* 0x000fea0003800000 */
[----:B--23-5:R-:W2:Y:S02]  /*1410*/  LDS R2, [UR8+0x34] ;  /* 0x00003408ff027984 */ /* 0x02cea40008000800 */
[----:B--2---:R-:W-:-:S05]  /*1420*/  LOP3.LUT R2, R2, 0x38, RZ, 0xb8, !PT ;  /* 0x0000003802027812 */ /* 0x004fca00078eb8ff */
[----:B------:R2:W-:Y:S01]  /*1430*/  STS [UR8+0x34], R2 ;  /* 0x00003402ff007988 */ /* 0x0005e20008000808 */
[----:B------:R-:W-:Y:S05]  /*1440*/  @P3 BRA `(.L_x_48) ;  /* 0x0000000000203947 */ /* 0x000fea0003800000 */
[----:B--2---:R-:W2:Y:S01]  /*1450*/  LDS R2, [UR8+0x8] ;  /* 0x00000808ff027984 */ /* 0x004ea20008000800 */
[----:B------:R-:W-:-:S05]  /*1460*/  IMAD.MOV.U32 R3, RZ, RZ, 0x780 ;  /* 0x00000780ff037424 */ /* 0x000fca00078e00ff */
[----:B--2---:R-:W-:-:S05]  /*1470*/  LOP3.LUT R2, R2, 0x300, R3, 0xd8, !PT ;  /* 0x0000030002027812 */ /* 0x004fca00078ed803 */
[----:B------:R2:W-:Y:S02]  /*1480*/  STS [UR8+0x8], R2 ;  /* 0x00000802ff007988 */ /* 0x0005e40008000808 */
.L_x_47:
[----:B------:R-:W-:Y:S05]  /*1490*/  @P3 BRA `(.L_x_49) ;  /* 0x0000000000283947 */ /* 0x000fea0003800000 */
[----:B--23-5:R-:W2:Y:S02]  /*14a0*/  LDS R2, [UR8+0x8] ;  /* 0x00000808ff027984 */ /* 0x02cea40008000800 */
[----:B--2---:R-:W-:-:S05]  /*14b0*/  LOP3.LUT R2, R2, 0x1800, RZ, 0xb8, !PT ;  /* 0x0000180002027812 */ /* 0x004fca00078eb8ff */
[----:B------:R3:W-:Y:S02]  /*14c0*/  STS [UR8+0x8], R2 ;  /* 0x00000802ff007988 */ /* 0x0007e40008000808 */
.L_x_48:
[----:B------:R-:W-:Y:S05]  /*14d0*/  @P3 BREAK.RELIABLE B4 ;  /* 0x0000000000043942 */ /* 0x000fea0003800100 */
[----:B------:R-:W-:Y:S05]  /*14e0*/  @P3 BRA `(.L_x_50) ;  /* 0x0000000000243947 */ /* 0x000fea0003800000 */
[----:B--23--:R-:W2:Y:S01]  /*14f0*/  LDS R2, [UR8+0x8] ;  /* 0x00000808ff027984 */ /* 0x00cea20008000800 */
[----:B------:R-:W-:-:S05]  /*1500*/  IMAD.MOV.U32 R3, RZ, RZ, 0x6000 ;  /* 0x00006000ff037424 */ /* 0x000fca00078e00ff */
[----:B--2---:R-:W-:-:S04]  /*1510*/  LOP3.LUT R2, R2, 0x6000, R3, 0xd8, !PT ;  /* 0x0000600002027812 */ /* 0x004fc800078ed803 */
[----:B------:R-:W-:-:S05]  /*1520*/  LOP3.LUT R2, R2, 0x400000, RZ, 0xb8, !PT ;  /* 0x0040000002027812 */ /* 0x000fca00078eb8ff */
[----:B------:R2:W-:Y:S02]  /*1530*/  STS [UR8+0x8], R2 ;  /* 0x00000802ff007988 */ /* 0x0005e40008000808 */
.L_x_49:
[----:B------:R-:W-:Y:S05]  /*1540*/  BSYNC.RELIABLE B4 ;  /* 0x0000000000047941 */ /* 0x000fea0003800100 */
.L_x_46:
[----:B--23-5:R-:W2:Y:S02]  /*1550*/  @!P3 LDS R2, [UR8+0x8] ;  /* 0x00000808ff02b984 */ /* 0x02cea40008000800 */
[----:B--2---:R-:W-:-:S05]  /*1560*/  @!P3 LOP3.LUT R2, R2, 0x8000, RZ, 0xb8, !PT ;  /* 0x000080000202b812 */ /* 0x004fca00078eb8ff */
[----:B------:R5:W-:Y:S02]  /*1570*/  @!P3 STS [UR8+0x8], R2 ;  /* 0x00000802ff00b988 */ /* 0x000be40008000808 */
.L_x_50:
[----:B------:R-:W-:Y:S05]  /*1580*/  BSYNC.RECONVERGENT B5 ;  /* 0x0000000000057941 */ /* 0x000fea0003800200 */
.L_x_45:
[----:B------:R-:W-:Y:S05]  /*1590*/  WARPSYNC.ALL ;  /* 0x0000000000007948 */ /* 0x000fea0003800000 */
[----:B------:R-:W-:Y:S01]  /*15a0*/  NOP ;  /* 0x0000000000007918 */ /* 0x000fe20000000000 */
[----:B------:R-:W-:-:S04]  /*15b0*/  UIADD3 UR4, UPT, UPT, UR4, 0x100, URZ ;  /* 0x0000010004047890 */ /* 0x000fc8000fffe0ff */
[----:B------:R-:W-:-:S04]  /*15c0*/  UIADD3 UR20, UP0, UPT, UR4, UR20, URZ ;  /* 0x0000001404147290 */ /* 0x000fc8000ff1e0ff */
[----:B------:R-:W-:Y:S01]  /*15d0*/  ULEA.HI.X.SX32 UR21, UR4, UR21, 0x1, UP0 ;  /* 0x0000001504157291 */ /* 0x000fe200080f0eff */
[----:B------:R-:W-:Y:S11]  /*15e0*/  @P0 BRA `(.L_x_51) ;  /* 0x0000000000300947 */ /* 0x000ff60003800000 */
[----:B--23-5:R-:W2:Y:S01]  /*15f0*/  S2R R2, SR_LANEID ;  /* 0x0000000000027919 */ /* 0x02cea20000000000 */
[----:B------:R-:W-:Y:S05]  /*1600*/  WARPSYNC.ALL ;  /* 0x0000000000007948 */ /* 0x000fea0003800000 */
[----:B------:R-:W-:Y:S01]  /*1610*/  NOP ;  /* 0x0000000000007918 */ /* 0x000fe20000000000 */
[----:B--2---:R-:W-:-:S05]  /*1620*/  IMAD.SHL.U32 R4, R2, 0x4, RZ ;  /* 0x0000000402047824 */ /* 0x004fca00078e00ff */
[----:B------:R-:W2:Y:S01]  /*1630*/  LDS R5, [R4+UR8] ;  /* 0x0000000804057984 */ /* 0x000ea20008000800 */
[----:B------:R-:W-:-:S05]  /*1640*/  IADD3 R2, P1, PT, R4, UR20, RZ ;  /* 0x0000001404027c10 */ /* 0x000fca000ff3e0ff */
[----:B------:R-:W-:-:S05]  /*1650*/  IMAD.X R3, RZ, RZ, UR21, P1 ;  /* 0x00000015ff037e24 */ /* 0x000fca00088e06ff */
[----:B--2---:R2:W3:Y:S01]  /*1660*/  ATOMG.E.EXCH.STRONG.GPU PT, RZ, [R2], R5 ;  /* 0x0000000502ff73a8 */ /* 0x0044e200041ee100 */
[----:B------:R-:W-:-:S04]  /*1670*/  DEPBAR {5,4,3,2,1,0} ;  /* 0x0000003f0000791a */ /* 0x000fc80000000000 */
[----:B------:R-:W5:Y:S02]  /*1680*/  CCTL.E.C.LDCU.IV.DEEP [UR20] ;  /* 0x0000000014007540 */ /* 0x000f640009c08000 */
[----:B-----5:R2:W-:Y:S01]  /*1690*/  UTMACCTL.IV [UR20] ;  /* 0x00000000140079b9 */ /* 0x0205e20008000000 */
[----:B------:R-:W-:Y:S01]  /*16a0*/  NOP ;  /* 0x0000000000007918 */ /* 0x000fe20000000000 */
.L_x_51:
[----:B------:R-:W-:Y:S05]  /*16b0*/  @P0 BRA `(.L_x_52) ;  /* 0x00000000000c0947 */ /* 0x000fea0003800000 */
[----:B------:R0:W-:Y:S01]  /*16c0*/  UTMACMDFLUSH ;  /* 0x00000000000079b7 */ /* 0x0001e20000000000 */
[----:B------:R-:W-:Y:S05]  /*16d0*/  @P0 BRA `(.L_x_52) ;  /* 0x0000000000040947 */ /* 0x000fea0003800000 */
[----:B------:R-:W-:-:S04]  /*16e0*/  DEPBAR.LE SB0, 0x0 ;  /* 0x000080000000791a */ /* 0x000fc80000000000 */
.L_x_52:
[----:B------:R-:W-:Y:S05]  /*16f0*/  WARPSYNC.ALL ;  /* 0x0000000000007948 */ /* 0x000fea0003800000 */
[----:B------:R-:W-:Y:S01]  /*1700*/  NOP ;  /* 0x0000000000007918 */ /* 0x000fe20000000000 */
[----:B---3--:R-:W-:Y:S01]  /*1710*/  BAR.SYNC.DEFER_BLOCKING 0x0 ;  /* 0x0000000000007b1d */ /* 0x008fe20000010000 */
[----:B--2--5:R-:W-:Y:S01]  /*1720*/  SHF.R.U32.HI R2, RZ, 0x5, R0 ;  /* 0x00000005ff027819 */ /* 0x024fe20000011600 */
[----:B------:R-:W-:Y:S01]  /*1730*/  UIADD3 UR12, UPT, UPT, UR8, 0xc010, URZ ;  /* 0x0000c010080c7890 */ /* 0x000fe2000fffe0ff */
[----:B------:R-:W-:Y:S01]  /*1740*/  ISETP.GE.AND P0, PT, R13, 0x1, PT ;  /* 0x000000010d00780c */ /* 0x000fe20003f06270 */
[----:B------:R-:W-:Y:S01]  /*1750*/  USHF.L.U32 UR15, UR7, 0x7, URZ ;  /* 0x00000007070f7899 */ /* 0x000fe200080006ff */
[----:B------:R-:W-:Y:S01]  /*1760*/  R2UR UR22, R2 ;  /* 0x00000000021672ca */ /* 0x000fe200000e0000 */
[----:B------:R-:W-:Y:S01]  /*1770*/  VOTEU.ALL UP0, P3 ;  /* 0x0000000000ff7886 */ /* 0x000fe20001800000 */
[----:B------:R-:W-:Y:S01]  /*1780*/  UMOV UR4, 0x1 ;  /* 0x0000000100047882 */ /* 0x000fe20000000000 */
[----:B------:R-:W-:Y:S01]  /*1790*/  VOTEU.ALL UP1, P3 ;  /* 0x0000000000ff7886 */ /* 0x000fe20001820000 */
[----:B------:R-:W-:Y:S01]  /*17a0*/  USHF.L.U32 UR19, UR19, 0x8, URZ ;  /* 0x0000000813137899 */ /* 0x000fe200080006ff */
[----:B------:R-:W-:Y:S01]  /*17b0*/  BSSY.RECONVERGENT B5, `(.L_x_53) ;  /* 0x0000018000057945 */ /* 0x000fe20003800200 */
[----:B------:R-:W-:-:S04]  /*17c0*/  @!UP0 UIADD3 UR10, UPT, UPT, -UR4, 0x100000, URZ ;  /* 0x00100000040a8890 */ /* 0x000fc8000fffe1ff */
[----:B------:R-:W-:Y:S02]  /*17d0*/  @!UP0 USHF.L.U32 UR11, UR10, 0xb, URZ ;  /* 0x0000000b0a0b8899 */ /* 0x000fe400080006ff */
[----:B------:R-:W-:Y:S02]  /*17e0*/  @!UP0 USHF.L.U32 UR10, UR10, 0x1, URZ ;  /* 0x000000010a0a8899 */ /* 0x000fe400080006ff */
[----:B------:R-:W-:-:S04]  /*17f0*/  @!UP0 UIADD3 UR4, UPT, UPT, -UR4, 0x100000, URZ ;  /* 0x0010000004048890 */ /* 0x000fc8000fffe1ff */
[----:B------:R-:W-:Y:S02]  /*1800*/  @!UP0 USHF.L.U32 UR5, UR4, 0xb, URZ ;  /* 0x0000000b04058899 */ /* 0x000fe400080006ff */
[----:B------:R-:W-:Y:S01]  /*1810*/  @!UP0 USHF.L.U32 UR4, UR4, 0x1, URZ ;  /* 0x0000000104048899 */ /* 0x000fe200080006ff */
[----:B------:R-:W-:Y:S01]  /*1820*/  VOTEU.ALL UP0, P3 ;  /* 0x0000000000ff7886 */ /* 0x000fe20001800000 */
[----:B------:R-:W2:Y:S04]  /*1830*/  FENCE.VIEW.ASYNC.S ;  /* 0x00000000000073c6 */ /* 0x000ea80000000000 */
[----:B--2---:R2:W3:Y:S06]  /*1840*/  @!UP0 SYNCS.EXCH.64 URZ, [UR8+0xc000], UR10 ;  /* 0x00c0000a08ff85b2 */ /* 0x0044ec0008000100 */
[----:B------:R2:W3:Y:S02]  /*1850*/  @!UP1 SYNCS.EXCH.64 URZ, [UR8+0xc010], UR4 ;  /* 0x00c0100408ff95b2 */ /* 0x0004e40008000100 */
[----:B---3--:R-:W-:Y:S06]  /*1860*/  BAR.SYNC.DEFER_BLOCKING 0x0 ;  /* 0x0000000000007b1d */ /* 0x008fec0000010000 */
[----:B------:R-:W-:Y:S05]  /*1870*/  @P3 BRA `(.L_x_54) ;  /* 0x00000000002c3947 */ /* 0x000fea0003800000 */
[----:B--2---:R-:W-:Y:S02]  /*1880*/  UMOV UR4, 0x1 ;  /* 0x0000000100047882 */ /* 0x004fe40000000000 */
[----:B------:R-:W-:-:S04]  /*1890*/  UIADD3 UR10, UPT, UPT, -UR4, 0x100000, URZ ;  /* 0x00100000040a7890 */ /* 0x000fc8000fffe1ff */
[----:B------:R-:W-:Y:S02]  /*18a0*/  USHF.L.U32 UR11, UR10, 0xb, URZ ;  /* 0x0000000b0a0b7899 */ /* 0x000fe400080006ff */
[----:B------:R-:W-:Y:S02]  /*18b0*/  USHF.L.U32 UR10, UR10, 0x1, URZ ;  /* 0x000000010a0a7899 */ /* 0x000fe400080006ff */
[----:B------:R-:W-:-:S04]  /*18c0*/  UIADD3 UR4, UPT, UPT, -UR4, 0x100000, URZ ;  /* 0x0010000004047890 */ /* 0x000fc8000fffe1ff */
[----:B------:R-:W-:Y:S02]  /*18d0*/  USHF.L.U32 UR5, UR4, 0xb, URZ ;  /* 0x0000000b04057899 */ /* 0x000fe400080006ff */
[----:B------:R-:W-:Y:S01]  /*18e0*/  USHF.L.U32 UR4, UR4, 0x1, URZ ;  /* 0x0000000104047899 */ /* 0x000fe200080006ff */
[----:B------:R-:W2:Y:S03]  /*18f0*/  FENCE.VIEW.ASYNC.S ;  /* 0x00000000000073c6 */ /* 0x000ea60000000000 */
[----:B--2---:R3:W5:Y:S08]  /*1900*/  SYNCS.EXCH.64 URZ, [UR8+0xc008], UR10 ;  /* 0x00c0080a08ff75b2 */ /* 0x0047700008000100 */
[----:B------:R3:W2:Y:S02]  /*1910*/  SYNCS.EXCH.64 URZ, [UR8+0xc018], UR4 ;  /* 0x00c0180408ff75b2 */ /* 0x0006a40008000100 */
[----:B---3--:R-:W-:Y:S01]  /*1920*/  NOP ;  /* 0x0000000000007918 */ /* 0x008fe20000000000 */
.L_x_54:
[----:B--2---:R-:W-:Y:S05]  /*1930*/  BSYNC.RECONVERGENT B5 ;  /* 0x0000000000057941 */ /* 0x004fea0003800200 */
.L_x_53:
[----:B------:R-:W-:Y:S05]  /*1940*/  @!P0 BRA `(.L_x_55) ;  /* 0x0000000800188947 */ /* 0x000fea0003800000 */
[----:B-----5:R-:W-:Y:S01]  /*1950*/  BAR.SYNC.DEFER_BLOCKING 0x0 ;  /* 0x0000000000007b1d */ /* 0x020fe20000010000 */
[----:B------:R-:W-:Y:S01]  /*1960*/  ELECT P1, URZ, PT ;  /* 0x0000000000ff782f */ /* 0x000fe20003820000 */
[----:B------:R-:W-:Y:S01]  /*1970*/  @!P3 IMAD.MOV.U32 R2, RZ, RZ, 0x6000 ;  /* 0x00006000ff02b424 */ /* 0x000fe200078e00ff */
[----:B------:R-:W-:Y:S02]  /*1980*/  UIADD3 UR4, UPT, UPT, UR8, 0x8000, URZ ;  /* 0x0000800008047890 */ /* 0x000fe4000fffe0ff */
[----:B------:R-:W-:Y:S01]  /*1990*/  ISETP.LT.U32.AND P1, PT, R10, 0x20, P1 ;  /* 0x000000200a00780c */ /* 0x000fe20000f21070 */
[----:B------:R-:W-:Y:S01]  /*19a0*/  UMOV UR7, UR15 ;  /* 0x0000000f00077c82 */ /* 0x000fe20008000000 */
[----:B------:R-:W-:Y:S01]  /*19b0*/  ELECT P0, URZ, PT ;  /* 0x0000000000ff782f */ /* 0x000fe20003800000 */
[----:B------:R-:W-:-:S03]  /*19c0*/  UMOV UR11, UR19 ;  /* 0x00000013000b7c82 */ /* 0x000fc60008000000 */
[----:B------:R-:W-:-:S07]  /*19d0*/  ISETP.LT.U32.AND P0, PT, R10, 0x20, P0 ;  /* 0x000000200a00780c */ /* 0x000fce0000701070 */
[----:B------:R-:W-:Y:S01]  /*19e0*/  VOTEU.ANY UP0, P1 ;  /* 0x0000000000ff7886 */ /* 0x000fe20000800100 */
[----:B------:R-:W-:-:S04]  /*19f0*/  VOTEU.ANY UP2, P1 ;  /* 0x0000000000ff7886 */ /* 0x000fc80000840100 */
[----:B------:R-:W-:Y:S02]  /*1a00*/  @UP0 UIADD3 UR5, UPT, UPT, UR8, 0xc000, URZ ;  /* 0x0000c00008050890 */ /* 0x000fe4000fffe0ff */
[----:B------:R2:W-:Y:S01]  /*1a10*/  @!P3 SYNCS.ARRIVE.TRANS64 RZ, [UR8+0xc000], R2 ;  /* 0x00c00002ffffb9a7 */ /* 0x0005e20008000008 */
[----:B------:R-:W-:Y:S01]  /*1a20*/  @UP0 UMOV UR6, URZ ;  /* 0x000000ff00060c82 */ /* 0x000fe20008000000 */
[----:B------:R-:W-:Y:S01]  /*1a30*/  BAR.SYNC.DEFER_BLOCKING 0x0 ;  /* 0x0000000000007b1d */ /* 0x000fe20000010000 */
[----:B------:R-:W-:-:S05]  /*1a40*/  UISETP.NE.U32.AND UP0, UPT, UR22, URZ, UPT ;  /* 0x000000ff1600728c */ /* 0x000fca000bf05070 */
[----:B------:R-:W-:Y:S01]  /*1a50*/  VOTEU.ANY UP1, P0 ;  /* 0x0000000000ff7886 */ /* 0x000fe20000020100 */
[----:B------:R-:W-:-:S04]  /*1a60*/  VOTEU.ANY UP3, P0 ;  /* 0x0000000000ff7886 */ /* 0x000fc80000060100 */
[----:B------:R-:W-:Y:S01]  /*1a70*/  @UP1 UIADD3 UR9, UPT, UPT, UR8, 0xc000, URZ ;  /* 0x0000c00008091890 */ /* 0x000fe2000fffe0ff */
[----:B------:R-:W-:Y:S01]  /*1a80*/  @UP1 UMOV UR10, URZ ;  /* 0x000000ff000a1c82 */ /* 0x000fe20008000000 */
[----:B------:R2:W-:Y:S01]  /*1a90*/  @UP2 UTMALDG.2D [UR4], [UR24] ;  /* 0x00000004180025b4 */ /* 0x0005e20008008000 */
[----:B------:R3:W-:Y:S06]  /*1aa0*/  MEMBAR.ALL.CTA ;  /* 0x0000000000007992 */ /* 0x0007ec0000008000 */
[----:B---3--:R-:W3:Y:S02]  /*1ab0*/  FENCE.VIEW.ASYNC.S ;  /* 0x00000000000073c6 */ /* 0x008ee40000000000 */
[----:B---3--:R-:W-:Y:S06]  /*1ac0*/  BAR.SYNC.DEFER_BLOCKING 0x0 ;  /* 0x0000000000007b1d */ /* 0x008fec0000010000 */
[----:B------:R2:W-:Y:S02]  /*1ad0*/  @UP3 UTMALDG.2D [UR8], [UR26] ;  /* 0x000000081a0035b4 */ /* 0x0005e40008008000 */
[----:B------:R-:W-:Y:S06]  /*1ae0*/  BAR.SYNC.DEFER_BLOCKING 0x0 ;  /* 0x0000000000007b1d */ /* 0x000fec0000010000 */
[----:B------:R-:W3:Y:S02]  /*1af0*/  SYNCS.PHASECHK.TRANS64.TRYWAIT P0, [UR8+0xc000], RZ ;  /* 0x00c000ffff0075a7 */ /* 0x000ee40008001108 */
[----:B--23--:R-:W-:Y:S05]  /*1b00*/  @!P0 BRA `(.L_x_56) ;  /* 0x0000001400808947 */ /* 0x00cfea0003800000 */
.L_x_70:
[----:B------:R-:W-:Y:S05]  /*1b10*/  BRA.U UP0, `(.L_x_57) ;  /* 0x00000001004c7547 */ /* 0x000fea000b800000 */
[----:B------:R-:W-:Y:S02]  /*1b20*/  USHF.R.U32.HI UR4, URZ, 0x4, UR4 ;  /* 0x00000004ff047899 */ /* 0x000fe40008011604 */
[----:B------:R-:W-:Y:S02]  /*1b30*/  USHF.R.U32.HI UR6, URZ, 0x4, UR8 ;  /* 0x00000004ff067899 */ /* 0x000fe40008011608 */
[----:B------:R-:W-:Y:S02]  /*1b40*/  USGXT.U32 UR4, UR4, 0xe ;  /* 0x0000000e0404789a */ /* 0x000fe40008000000 */
[----:B------:R-:W-:Y:S01]  /*1b50*/  USGXT.U32 UR6, UR6, 0xe ;  /* 0x0000000e0606789a */ /* 0x000fe20008000000 */
[----:B------:R-:W-:Y:S01]  /*1b60*/  UMOV UR10, 0xfffffffe ;  /* 0xfffffffe000a7882 */ /* 0x000fe20000000000 */
[----:B------:R-:W-:Y:S01]  /*1b70*/  UMOV UR11, 0x7fffbfdf ;  /* 0x7fffbfdf000b7882 */ /* 0x000fe20000000000 */
[----:B------:R-:W-:Y:S01]  /*1b80*/  UMOV UR5, URZ ;  /* 0x000000ff00057c82 */ /* 0x000fe20008000000 */
[----:B------:R-:W-:Y:S01]  /*1b90*/  UMOV UR7, URZ ;  /* 0x000000ff00077c82 */ /* 0x000fe20008000000 */
[----:B------:R-:W-:-:S02]  /*1ba0*/  UIADD3.64 UR16, UPT, UPT, UR4, -UR10, URZ ;  /* 0x8000000a04107297 */ /* 0x000fc4000fffe0ff */
[----:B------:R-:W-:Y:S01]  /*1bb0*/  UIADD3.64 UR10, UPT, UPT, UR6, -UR10, URZ ;  /* 0x8000000a060a7297 */ /* 0x000fe2000fffe0ff */
[----:B------:R-:W-:Y:S01]  /*1bc0*/  UMOV UR28, 0x0 ;  /* 0x00000000001c7882 */ /* 0x000fe20000000000 */
[----:B------:R-:W-:Y:S01]  /*1bd0*/  UMOV UR29, 0x8400010 ;  /* 0x08400010001d7882 */ /* 0x000fe20000000000 */
[----:B------:R-:W-:Y:S01]  /*1be0*/  UMOV UR5, 0x80004020 ;  /* 0x8000402000057882 */ /* 0x000fe20000000000 */
[----:B------:R-:W-:Y:S01]  /*1bf0*/  UMOV UR7, 0x80004020 ;  /* 0x8000402000077882 */ /* 0x000fe20000000000 */
[----:B------:R-:W-:Y:S01]  /*1c00*/  UMOV UR30, 0x0 ;  /* 0x00000000001e7882 */ /* 0x000fe20000000000 */
[----:B------:R-:W-:Y:S01]  /*1c10*/  UMOV UR31, 0x8400010 ;  /* 0x08400010001f7882 */ /* 0x000fe20000000000 */
[----:B------:R2:W-:Y:S02]  /*1c20*/  UTCHMMA gdesc[UR4], gdesc[UR6], tmem[UR23], tmem[UR28], idesc[UR29], !UPT ;  /* 0x00ff1c06040075ea */ /* 0x0005e4000f800017 */
[----:B------:R2:W-:Y:S01]  /*1c30*/  UTCHMMA gdesc[UR16], gdesc[UR10], tmem[UR23], tmem[UR30], idesc[UR31], UPT ;  /* 0x00ff1e0a100075ea */ /* 0x0005e2000b800017 */
[----:B------:R-:W-:-:S02]  /*1c40*/  NOP ;  /* 0x0000000000007918 */ /* 0x000fc40000000000 */
.L_x_57:
[----:B------:R-:W-:Y:S01]  /*1c50*/  ELECT P0, URZ, PT ;  /* 0x0000000000ff782f */ /* 0x000fe20003800000 */
[----:B--2---:R-:W-:Y:S01]  /*1c60*/  UMOV UR4, UR12 ;  /* 0x0000000c00047c82 */ /* 0x004fe20008000000 */
[----:B------:R-:W-:Y:S02]  /*1c70*/  UMOV UR5, URZ ;  /* 0x000000ff00057c82 */ /* 0x000fe40008000000 */
[----:B------:R-:W-:-:S13]  /*1c80*/  ISETP.LT.U32.AND P0, PT, R10, 0x20, P0 ;  /* 0x000000200a00780c */ /* 0x000fda0000701070 */
[----:B------:R-:W-:Y:S01]  /*1c90*/  VOTEU.ANY UP0, P0 ;  /* 0x0000000000ff7886 */ /* 0x000fe20000000100 */
[----:B------:R-:W-:Y:S01]  /*1ca0*/  VOTEU.ANY UP1, P0 ;  /* 0x0000000000ff7886 */ /* 0x000fe20000020100 */
[----:B------:R-:W-:-:S03]  /*1cb0*/  ISETP.GE.U32.AND P0, PT, R13, 0x21, PT ;  /* 0x000000210d00780c */ /* 0x000fc60003f06070 */
[----:B------:R-:W-:Y:S02]  /*1cc0*/  @UP0 UMOV UR4, UR4 ;  /* 0x0000000400040c82 */ /* 0x000fe40008000000 */
[----:B------:R2:W-:Y:S01]  /*1cd0*/  @UP1 UTCBAR [UR4], URZ ;  /* 0x000000ff040013e9 */ /* 0x0005e200080000ff */
[----:B------:R-:W-:Y:S06]  /*1ce0*/  BAR.SYNC.DEFER_BLOCKING 0x0 ;  /* 0x0000000000007b1d */ /* 0x000fec0000010000 */
[----:B------:R-:W3:Y:S02]  /*1cf0*/  SYNCS.PHASECHK.TRANS64.TRYWAIT P1, [UR8+0xc010], RZ ;  /* 0x00c010ffff0075a7 */ /* 0x000ee40008021108 */
[----:B--23--:R-:W-:Y:S05]  /*1d00*/  @!P1 BRA `(.L_x_58) ;  /* 0x00000014000c9947 */ /* 0x00cfea0003800000 */
.L_x_71:
[----:B------:R-:W-:Y:S01]  /*1d10*/  UMOV UR4, URZ ;  /* 0x000000ff00047c82 */ /* 0x000fe20008000000 */
[----:B------:R-:W-:Y:S05]  /*1d20*/  @!P0 BRA `(.L_x_55) ;  /* 0x0000000400208947 */ /* 0x000fea0003800000 */
[----:B------:R-:W2:Y:S01]  /*1d30*/  LDCU UR29, c[0x0][0x3a0] ;  /* 0x00007400ff1d77ac */ /* 0x000ea20008000800 */
[----:B------:R-:W-:Y:S01]  /*1d40*/  UMOV UR9, 0x1 ;  /* 0x0000000100097882 */ /* 0x000fe20000000000 */
[----:B------:R-:W-:-:S05]  /*1d50*/  UMOV UR14, 0x20 ;  /* 0x00000020000e7882 */ /* 0x000fca0000000000 */
.L_x_62:
[----:B------:R-:W-:Y:S01]  /*1d60*/  BAR.SYNC.DEFER_BLOCKING 0x0 ;  /* 0x0000000000007b1d */ /* 0x000fe20000010000 */
[----:B------:R-:W-:Y:S01]  /*1d70*/  ULEA UR28, UR9, UR8, 0x3 ;  /* 0x00000008091c7291 */ /* 0x000fe2000f8e18ff */
[----:B------:R-:W-:Y:S01]  /*1d80*/  @!P3 IMAD.MOV.U32 R2, RZ, RZ, 0x6000 ;  /* 0x00006000ff02b424 */ /* 0x000fe200078e00ff */
[----:B------:R-:W-:Y:S01]  /*1d90*/  ELECT P1, URZ, PT ;  /* 0x0000000000ff782f */ /* 0x000fe20003820000 */
[----:B------:R-:W-:-:S03]  /*1da0*/  ULEA UR12, UR9, UR8, 0xd ;  /* 0x00000008090c7291 */ /* 0x000fc6000f8e68ff */
[----:B------:R-:W-:Y:S02]  /*1db0*/  ISETP.LT.U32.AND P1, PT, R10, 0x20, P1 ;  /* 0x000000200a00780c */ /* 0x000fe40000f21070 */
[----:B------:R-:W-:Y:S01]  /*1dc0*/  ELECT P0, URZ, PT ;  /* 0x0000000000ff782f */ /* 0x000fe20003800000 */
[----:B------:R-:W-:-:S03]  /*1dd0*/  UIADD3 UR12, UPT, UPT, UR12, 0x8000, URZ ;  /* 0x000080000c0c7890 */ /* 0x000fc6000fffe0ff */
[----:B------:R-:W-:Y:S01]  /*1de0*/  ISETP.LT.U32.AND P0, PT, R10, 0x20, P0 ;  /* 0x000000200a00780c */ /* 0x000fe20000701070 */
[----:B------:R-:W-:Y:S01]  /*1df0*/  ULEA UR16, UR9, UR8, 0xe ;  /* 0x0000000809107291 */ /* 0x000fe2000f8e70ff */
[----:B------:R-:W-:Y:S01]  /*1e00*/  UMOV UR18, UR14 ;  /* 0x0000000e00127c82 */ /* 0x000fe20008000000 */
[----:B------:R-:W-:-:S04]  /*1e10*/  USHF.L.U32 UR5, UR4, 0x1f, URZ ;  /* 0x0000001f04057899 */ /* 0x000fc800080006ff */
[----:B------:R-:W-:Y:S01]  /*1e20*/  VOTEU.ANY UP0, P1 ;  /* 0x0000000000ff7886 */ /* 0x000fe20000800100 */
[----:B------:R3:W-:Y:S04]  /*1e30*/  @!P3 SYNCS.ARRIVE.TRANS64 RZ, [UR28+0xc000], R2 ;  /* 0x00c00002ffffb9a7 */ /* 0x0007e8000800001c */
[----:B------:R-:W-:Y:S01]  /*1e40*/  @UP0 UIADD3 UR13, UPT, UPT, UR28, 0xc000, URZ ;  /* 0x0000c0001c0d0890 */ /* 0x000fe2000fffe0ff */
[----:B------:R-:W-:Y:S01]  /*1e50*/  VOTEU.ANY UP0, P1 ;  /* 0x0000000000ff7886 */ /* 0x000fe20000800100 */
[----:B------:R-:W-:Y:S01]  /*1e60*/  BAR.SYNC.DEFER_BLOCKING 0x0 ;  /* 0x0000000000007b1d */ /* 0x000fe20000010000 */
[----:B---3--:R-:W-:-:S05]  /*1e70*/  IMAD.U32 R2, RZ, RZ, UR5 ;  /* 0x00000005ff027e24 */ /* 0x008fca000f8e00ff */
[----:B------:R-:W-:-:S05]  /*1e80*/  VOTEU.ANY UP1, P0 ;  /* 0x0000000000ff7886 */ /* 0x000fca0000020100 */
[----:B------:R-:W-:Y:S01]  /*1e90*/  @UP1 UIADD3 UR17, UPT, UPT, UR28, 0xc000, URZ ;  /* 0x0000c0001c111890 */ /* 0x000fe2000fffe0ff */
[----:B------:R-:W-:Y:S01]  /*1ea0*/  VOTEU.ANY UP1, P0 ;  /* 0x0000000000ff7886 */ /* 0x000fe20000020100 */
[----:B------:R3:W-:Y:S01]  /*1eb0*/  @UP0 UTMALDG.2D [UR12], [UR24] ;  /* 0x0000000c180005b4 */ /* 0x0007e20008008000 */
[----:B------:R-:W-:Y:S01]  /*1ec0*/  UISETP.NE.U32.AND UP0, UPT, UR22, URZ, UPT ;  /* 0x000000ff1600728c */ /* 0x000fe2000bf05070 */
[----:B------:R5:W-:Y:S06]  /*1ed0*/  MEMBAR.ALL.CTA ;  /* 0x0000000000007992 */ /* 0x000bec0000008000 */
[----:B-----5:R-:W5:Y:S02]  /*1ee0*/  FENCE.VIEW.ASYNC.S ;  /* 0x00000000000073c6 */ /* 0x020f640000000000 */
[----:B-----5:R-:W-:Y:S06]  /*1ef0*/  BAR.SYNC.DEFER_BLOCKING 0x0 ;  /* 0x0000000000007b1d */ /* 0x020fec0000010000 */
[----:B------:R3:W-:Y:S02]  /*1f00*/  @UP1 UTMALDG.2D [UR16], [UR26] ;  /* 0x000000101a0015b4 */ /* 0x0007e40008008000 */
[----:B------:R-:W-:Y:S06]  /*1f10*/  BAR.SYNC.DEFER_BLOCKING 0x0 ;  /* 0x0000000000007b1d */ /* 0x000fec0000010000 */
[----:B------:R-:W5:Y:S02]  /*1f20*/  SYNCS.PHASECHK.TRANS64.TRYWAIT P0, [UR28+0xc000], R2 ;  /* 0x00c00002ff0075a7 */ /* 0x000f64000800111c */
[----:B---3-5:R-:W-:Y:S05]  /*1f30*/  @!P0 BRA `(.L_x_59) ;  /* 0x00000010008c8947 */ /* 0x028fea0003800000 */
.L_x_72:
[----:B------:R-:W-:Y:S05]  /*1f40*/  BRA.U UP0, `(.L_x_60) ;  /* 0x00000001004c7547 */ /* 0x000fea000b800000 */
[----:B------:R-:W-:Y:S02]  /*1f50*/  USHF.R.U32.HI UR10, URZ, 0x4, UR12 ;  /* 0x00000004ff0a7899 */ /* 0x000fe4000801160c */
[----:B------:R-:W-:Y:S02]  /*1f60*/  USHF.R.U32.HI UR12, URZ, 0x4, UR16 ;  /* 0x00000004ff0c7899 */ /* 0x000fe40008011610 */
[----:B------:R-:W-:Y:S02]  /*1f70*/  USGXT.U32 UR10, UR10, 0xe ;  /* 0x0000000e0a0a789a */ /* 0x000fe40008000000 */
[----:B------:R-:W-:Y:S02]  /*1f80*/  USGXT.U32 UR12, UR12, 0xe ;  /* 0x0000000e0c0c789a */ /* 0x000fe40008000000 */
[----:B------:R-:W-:Y:S02]  /*1f90*/  UIADD3 UR16, UP0, UPT, UR10, 0x2, URZ ;  /* 0x000000020a107890 */ /* 0x000fe4000ff1e0ff */
[----:B------:R-:W-:Y:S01]  /*1fa0*/  UIADD3 UR30, UP1, UPT, UR12, 0x2, URZ ;  /* 0x000000020c1e7890 */ /* 0x000fe2000ff3e0ff */
[----:B------:R-:W-:Y:S01]  /*1fb0*/  UMOV UR5, URZ ;  /* 0x000000ff00057c82 */ /* 0x000fe20008000000 */
[----:B------:R-:W-:Y:S01]  /*1fc0*/  UMOV UR6, URZ ;  /* 0x000000ff00067c82 */ /* 0x000fe20008000000 */
[----:B------:R-:W-:-:S02]  /*1fd0*/  UIADD3.X UR17, UPT, UPT, UR5, -0x7fffbfe0, URZ, UP0, !UPT ;  /* 0x8000402005117890 */ /* 0x000fc400087fe4ff */
[----:B------:R-:W-:Y:S01]  /*1fe0*/  UIADD3.X UR31, UPT, UPT, UR6, -0x7fffbfe0, URZ, UP1, !UPT ;  /* 0x80004020061f7890 */ /* 0x000fe20008ffe4ff */
[----:B------:R-:W-:Y:S01]  /*1ff0*/  UMOV UR32, 0x0 ;  /* 0x0000000000207882 */ /* 0x000fe20000000000 */
[----:B------:R-:W-:Y:S01]  /*2000*/  UMOV UR33, 0x8400010 ;  /* 0x0840001000217882 */ /* 0x000fe20000000000 */
[----:B------:R-:W-:Y:S01]  /*2010*/  UMOV UR11, 0x80004020 ;  /* 0x80004020000b7882 */ /* 0x000fe20000000000 */
[----:B------:R-:W-:Y:S01]  /*2020*/  UMOV UR13, 0x80004020 ;  /* 0x80004020000d7882 */ /* 0x000fe20000000000 */
[----:B------:R-:W-:Y:S01]  /*2030*/  UMOV UR6, 0x0 ;  /* 0x0000000000067882 */ /* 0x000fe20000000000 */
[----:B------:R-:W-:Y:S01]  /*2040*/  UMOV UR7, 0x8400010 ;  /* 0x0840001000077882 */ /* 0x000fe20000000000 */
[----:B------:R3:W-:Y:S02]  /*2050*/  UTCHMMA gdesc[UR10], gdesc[UR12], tmem[UR23], tmem[UR32], idesc[UR33], UPT ;  /* 0x00ff200c0a0075ea */ /* 0x0007e4000b800017 */
[----:B------:R3:W-:Y:S01]  /*2060*/  UTCHMMA gdesc[UR16], gdesc[UR30], tmem[UR23], tmem[UR6], idesc[UR7], UPT ;  /* 0x00ff061e100075ea */ /* 0x0007e2000b800017 */
[----:B------:R-:W-:-:S02]  /*2070*/  NOP ;  /* 0x0000000000007918 */ /* 0x000fc40000000000 */
.L_x_60:
[----:B------:R-:W-:Y:S01]  /*2080*/  ELECT P0, URZ, PT ;  /* 0x0000000000ff782f */ /* 0x000fe20003800000 */
[----:B---3--:R-:W-:-:S03]  /*2090*/  UIADD3 UR6, UPT, UPT, UR28, 0xc010, URZ ;  /* 0x0000c0101c067890 */ /* 0x008fc6000fffe0ff */
[----:B------:R-:W-:Y:S01]  /*20a0*/  ISETP.LT.U32.AND P0, PT, R10, 0x20, P0 ;  /* 0x000000200a00780c */ /* 0x000fe20000701070 */
[----:B------:R-:W-:-:S12]  /*20b0*/  UMOV UR7, URZ ;  /* 0x000000ff00077c82 */ /* 0x000fd80008000000 */
[----:B------:R-:W-:Y:S01]  /*20c0*/  VOTEU.ANY UP0, P0 ;  /* 0x0000000000ff7886 */ /* 0x000fe20000000100 */
[----:B------:R-:W-:-:S04]  /*20d0*/  VOTEU.ANY UP1, P0 ;  /* 0x0000000000ff7886 */ /* 0x000fc80000020100 */
[----:B------:R-:W-:Y:S02]  /*20e0*/  @UP0 UMOV UR6, UR6 ;  /* 0x0000000600060c82 */ /* 0x000fe40008000000 */
[----:B------:R3:W-:Y:S01]  /*20f0*/  @UP1 UTCBAR [UR6], URZ ;  /* 0x000000ff060013e9 */ /* 0x0007e200080000ff */
[----:B------:R-:W-:Y:S06]  /*2100*/  BAR.SYNC.DEFER_BLOCKING 0x0 ;  /* 0x0000000000007b1d */ /* 0x000fec0000010000 */
[----:B------:R-:W5:Y:S02]  /*2110*/  SYNCS.PHASECHK.TRANS64.TRYWAIT P0, [UR28+0xc010], R2 ;  /* 0x00c01002ff0075a7 */ /* 0x000f64000800111c */
[----:B---3-5:R-:W-:Y:S05]  /*2120*/  @!P0 BRA `(.L_x_61) ;  /* 0x00000010001c8947 */ /* 0x028fea0003800000 */
.L_x_73:
[----:B------:R-:W-:Y:S02]  /*2130*/  UIADD3 UR9, UPT, UPT, UR9, 0x1, URZ ;  /* 0x0000000109097890 */ /* 0x000fe4000fffe0ff */
[----:B------:R-:W-:Y:S02]  /*2140*/  UIADD3 UR14, UPT, UPT, UR14, 0x20, URZ ;  /* 0x000000200e0e7890 */ /* 0x000fe4000fffe0ff */
[----:B------:R-:W-:-:S04]  /*2150*/  UISETP.NE.U32.AND UP0, UPT, UR9, 0x2, UPT ;  /* 0x000000020900788c */ /* 0x000fc8000bf05070 */
[----:B------:R-:W-:Y:S02]  /*2160*/  USEL UR5, URZ, 0x1, UP0 ;  /* 0x00000001ff057887 */ /* 0x000fe40008000000 */
[----:B------:R-:W-:Y:S02]  /*2170*/  USEL UR9, UR9, URZ, UP0 ;  /* 0x000000ff09097287 */ /* 0x000fe40008000000 */
[----:B--2---:R-:W-:Y:S02]  /*2180*/  UISETP.GE.AND UP0, UPT, UR14, UR29, UPT ;  /* 0x0000001d0e00728c */ /* 0x004fe4000bf06270 */
[----:B------:R-:W-:-:S07]  /*2190*/  ULOP3.LUT UR4, UR4, UR5, URZ, 0x3c, !UPT ;  /* 0x0000000504047292 */ /* 0x000fce000f8e3cff */
[----:B------:R-:W-:Y:S05]  /*21a0*/  BRA.U !UP0, `(.L_x_62) ;  /* 0xfffffff908ec7547 */ /* 0x000fea000b83ffff */
.L_x_55:
[----:B-----5:R-:W-:Y:S06]  /*21b0*/  BAR.SYNC.DEFER_BLOCKING 0x0 ;  /* 0x0000000000007b1d */ /* 0x020fec0000010000 */
[----:B------:R-:W-:Y:S04]  /*21c0*/  BSSY.RECONVERGENT B5, `(.L_x_63) ;  /* 0x0000004000057945 */ /* 0x000fe80003800200 */
[----:B------:R-:W-:Y:S05]  /*21d0*/  @P3 BRA `(.L_x_64) ;  /* 0x0000000000083947 */ /* 0x000fea0003800000 */
[----:B------:R-:W2:Y:S02]  /*21e0*/  SYNCS.CCTL.IV [UR8+0xc000] ;  /* 0x00c00000ff0079b1 */ /* 0x000ea40008000008 */
[----:B--2---:R-:W2:Y:S02]  /*21f0*/  SYNCS.CCTL.IV [UR8+0xc010] ;  /* 0x00c01000ff0079b1 */ /* 0x004ea40008000008 */
.L_x_64:
[----:B------:R-:W-:Y:S05]  /*2200*/  BSYNC.RECONVERGENT B5 ;  /* 0x0000000000057941 */ /* 0x000fea0003800200 */
.L_x_63:
[----:B--2---:R-:W-:Y:S06]  /*2210*/  BAR.SYNC.DEFER_BLOCKING 0x0 ;  /* 0x0000000000007b1d */ /* 0x004fec0000010000 */
[----:B------:R-:W-:Y:S04]  /*2220*/  BSSY.RECONVERGENT B5, `(.L_x_65) ;  /* 0x0000004000057945 */ /* 0x000fe80003800200 */
[----:B------:R-:W-:Y:S05]  /*2230*/  @P3 BRA `(.L_x_66) ;  /* 0x0000000000083947 */ /* 0x000fea0003800000 */
[----:B------:R-:W2:Y:S02]  /*2240*/  SYNCS.CCTL.IV [UR8+0xc008] ;  /* 0x00c00800ff0079b1 */ /* 0x000ea40008000008 */
[----:B--2---:R-:W2:Y:S02]  /*2250*/  SYNCS.CCTL.IV [UR8+0xc018] ;  /* 0x00c01800ff0079b1 */ /* 0x004ea40008000008 */
.L_x_66:
[----:B------:R-:W-:Y:S05]  /*2260*/  BSYNC.RECONVERGENT B5 ;  /* 0x0000000000057941 */ /* 0x000fea0003800200 */
.L_x_65:
[----:B------:R-:W-:Y:S01]  /*2270*/  ULOP3.LUT UR22, UR22, 0x3, URZ, 0xc0, !UPT ;  /* 0x0000000316167892 */ /* 0x000fe2000f8ec0ff */
[C---:B------:R-:W-:Y:S01]  /*2280*/  IMAD.SHL.U32 R2, R0.reuse, 0x80, RZ ;  /* 0x0000008000027824 */ /* 0x040fe200078e00ff */
[----:B------:R-:W-:Y:S01]  /*2290*/  UMOV UR6, UR15 ;  /* 0x0000000f00067c82 */ /* 0x000fe20008000000 */
[----:B------:R-:W-:Y:S01]  /*22a0*/  IMAD.SHL.U32 R3, R0, 0x10, RZ ;  /* 0x0000001000037824 */ /* 0x000fe200078e00ff */
[----:B------:R-:W-:Y:S02]  /*22b0*/  ULEA UR4, UR22, UR23, 0x15 ;  /* 0x0000001716047291 */ /* 0x000fe4000f8ea8ff */
[----:B------:R-:W-:Y:S01]  /*22c0*/  LOP3.LUT R0, R2, 0x3f80, RZ, 0xc0, !PT ;  /* 0x00003f8002007812 */ /* 0x000fe200078ec0ff */
[----:B------:R-:W-:Y:S01]  /*22d0*/  ULEA UR5, UR22, UR19, 0x6 ;  /* 0x0000001316057291 */ /* 0x000fe2000f8e30ff */
[----:B------:R-:W-:Y:S02]  /*22e0*/  ELECT P0, URZ, PT ;  /* 0x0000000000ff782f */ /* 0x000fe40003800000 */
[----:B------:R-:W-:-:S03]  /*22f0*/  LOP3.LUT R0, R0, 0x70, R3, 0xf8, !PT ;  /* 0x0000007000007812 */ /* 0x000fc600078ef803 */
[----:B------:R-:W3:Y:S01]  /*2300*/  LDTM.x64 R96, tmem[UR4] ;  /* 0x00000004006079ee */ /* 0x000ee20008340000 */
[C---:B------:R-:W-:Y:S02]  /*2310*/  LOP3.LUT R2, R0.reuse, 0x10, RZ, 0x3c, !PT ;  /* 0x0000001000027812 */ /* 0x040fe400078e3cff */
[----:B------:R-:W-:Y:S02]  /*2320*/  LOP3.LUT R3, R0, 0x20, RZ, 0x3c, !PT ;  /* 0x0000002000037812 */ /* 0x000fe400078e3cff */
[----:B---3--:R-:W-:Y:S02]  /*2330*/  F2FP.F16.F32.PACK_AB R160, R97, R96 ;  /* 0x0000006061a0723e */ /* 0x008fe400000000ff */
[----:B------:R-:W-:Y:S02]  /*2340*/  F2FP.F16.F32.PACK_AB R161, R99, R98 ;  /* 0x0000006263a1723e */ /* 0x000fe400000000ff */
[----:B------:R-:W-:Y:S02]  /*2350*/  F2FP.F16.F32.PACK_AB R162, R101, R100 ;  /* 0x0000006465a2723e */ /* 0x000fe400000000ff */
[----:B------:R-:W-:-:S02]  /*2360*/  F2FP.F16.F32.PACK_AB R163, R103, R102 ;  /* 0x0000006667a3723e */ /* 0x000fc400000000ff */
[----:B------:R-:W-:Y:S02]  /*2370*/  F2FP.F16.F32.PACK_AB R164, R105, R104 ;  /* 0x0000006869a4723e */ /* 0x000fe400000000ff */
[----:B------:R-:W-:Y:S02]  /*2380*/  F2FP.F16.F32.PACK_AB R165, R107, R106 ;  /* 0x0000006a6ba5723e */ /* 0x000fe400000000ff */
[----:B------:R-:W-:Y:S02]  /*2390*/  F2FP.F16.F32.PACK_AB R166, R109, R108 ;  /* 0x0000006c6da6723e */ /* 0x000fe400000000ff */
[----:B------:R-:W-:Y:S02]  /*23a0*/  F2FP.F16.F32.PACK_AB R167, R111, R110 ;  /* 0x0000006e6fa7723e */ /* 0x000fe400000000ff */
[----:B------:R-:W3:Y:S01]  /*23b0*/  LDTM.x64 R48, tmem[UR4+0x40] ;  /* 0x00004004003079ee */ /* 0x000ee20008340000 */
[----:B------:R-:W-:Y:S02]  /*23c0*/  F2FP.F16.F32.PACK_AB R112, R113, R112 ;  /* 0x000000707170723e */ /* 0x000fe400000000ff */
[----:B------:R-:W-:-:S02]  /*23d0*/  F2FP.F16.F32.PACK_AB R120, R121, R120 ;  /* 0x000000787978723e */ /* 0x000fc400000000ff */
[----:B------:R-:W-:Y:S02]  /*23e0*/  F2FP.F16.F32.PACK_AB R128, R129, R128 ;  /* 0x000000808180723e */ /* 0x000fe400000000ff */
[----:B------:R-:W-:Y:S02]  /*23f0*/  F2FP.F16.F32.PACK_AB R113, R115, R114 ;  /* 0x000000727371723e */ /* 0x000fe400000000ff */
[----:B------:R-:W-:Y:S02]  /*2400*/  F2FP.F16.F32.PACK_AB R121, R123, R122 ;  /* 0x0000007a7b79723e */ /* 0x000fe400000000ff */
[----:B------:R-:W-:Y:S02]  /*2410*/  F2FP.F16.F32.PACK_AB R129, R131, R130 ;  /* 0x000000828381723e */ /* 0x000fe400000000ff */
[----:B------:R-:W-:Y:S02]  /*2420*/  F2FP.F16.F32.PACK_AB R114, R117, R116 ;  /* 0x000000747572723e */ /* 0x000fe400000000ff */
[----:B------:R-:W-:-:S02]  /*2430*/  F2FP.F16.F32.PACK_AB R115, R119, R118 ;  /* 0x000000767773723e */ /* 0x000fc400000000ff */
[----:B------:R-:W-:Y:S02]  /*2440*/  F2FP.F16.F32.PACK_AB R122, R125, R124 ;  /* 0x0000007c7d7a723e */ /* 0x000fe400000000ff */
[----:B------:R-:W-:Y:S02]  /*2450*/  F2FP.F16.F32.PACK_AB R123, R127, R126 ;  /* 0x0000007e7f7b723e */ /* 0x000fe400000000ff */
[----:B------:R-:W-:Y:S02]  /*2460*/  F2FP.F16.F32.PACK_AB R130, R133, R132 ;  /* 0x000000848582723e */ /* 0x000fe400000000ff */
[----:B------:R-:W-:Y:S02]  /*2470*/  F2FP.F16.F32.PACK_AB R136, R137, R136 ;  /* 0x000000888988723e */ /* 0x000fe400000000ff */
[----:B---3--:R-:W-:Y:S02]  /*2480*/  F2FP.F16.F32.PACK_AB R116, R49, R48 ;  /* 0x000000303174723e */ /* 0x008fe400000000ff */
        /* <DEDUP_REMOVED lines=9> */
[----:B----4-:R-:W3:Y:S01]  /*2520*/  LDTM.x64 R4, tmem[UR4+0x80] ;  /* 0x00008004000479ee */ /* 0x010ee20008340000 */
        /* <DEDUP_REMOVED lines=63> */
[----:B------:R-:W-:Y:S01]  /*2920*/  NOP ;  /* 0x0000000000007918 */ /* 0x000fe20000000000 */
[----:B--23--:R-:W-:Y:S01]  /*2930*/  BAR.SYNC.DEFER_BLOCKING 0x0 ;  /* 0x0000000000007b1d */ /* 0x00cfe20000010000 */
[----:B------:R-:W-:Y:S01]  /*2940*/  F2FP.F16.F32.PACK_AB R152, R153, R152 ;  /* 0x000000989998723e */ /* 0x000fe200000000ff */
[----:B------:R-:W-:Y:S01]  /*2950*/  ULEA UR4, UR22, UR8, 0xe ;  /* 0x0000000816047291 */ /* 0x000fe2000f8e70ff */
[----:B------:R-:W-:-:S02]  /*2960*/  F2FP.F16.F32.PACK_AB R153, R155, R154 ;  /* 0x0000009a9b99723e */ /* 0x000fc400000000ff */
[----:B------:R-:W-:Y:S02]  /*2970*/  F2FP.F16.F32.PACK_AB R154, R157, R156 ;  /* 0x0000009c9d9a723e */ /* 0x000fe400000000ff */
[----:B------:R-:W-:Y:S02]  /*2980*/  F2FP.F16.F32.PACK_AB R155, R159, R158 ;  /* 0x0000009e9f9b723e */ /* 0x000fe400000000ff */
[----:B------:R-:W-:Y:S02]  /*2990*/  F2FP.F16.F32.PACK_AB R4, R5, R4 ;  /* 0x000000040504723e */ /* 0x000fe400000000ff */
[----:B------:R-:W-:Y:S01]  /*29a0*/  F2FP.F16.F32.PACK_AB R5, R7, R6 ;  /* 0x000000060705723e */ /* 0x000fe200000000ff */
[----:B------:R-:W-:Y:S01]  /*29b0*/  STS.128 [R0+UR8], R160 ;  /* 0x000000a000007988 */ /* 0x000fe20008000c08 */
[----:B------:R-:W-:Y:S02]  /*29c0*/  F2FP.F16.F32.PACK_AB R12, R13, R12 ;  /* 0x0000000c0d0c723e */ /* 0x000fe400000000ff */
[----:B------:R-:W-:Y:S01]  /*29d0*/  F2FP.F16.F32.PACK_AB R6, R9, R8 ;  /* 0x000000080906723e */ /* 0x000fe200000000ff */
[----:B------:R-:W-:Y:S01]  /*29e0*/  STS.128 [R0+UR8+0x4000], R116 ;  /* 0x0040007400007988 */ /* 0x000fe20008000c08 */
[----:B------:R-:W-:-:S02]  /*29f0*/  F2FP.F16.F32.PACK_AB R7, R11, R10 ;  /* 0x0000000a0b07723e */ /* 0x000fc400000000ff */
[----:B------:R-:W-:Y:S01]  /*2a00*/  F2FP.F16.F32.PACK_AB R13, R15, R14 ;  /* 0x0000000e0f0d723e */ /* 0x000fe200000000ff */
[----:B------:R-:W-:Y:S01]  /*2a10*/  STS.128 [R0+UR8+0x8000], R68 ;  /* 0x0080004400007988 */ /* 0x000fe20008000c08 */
[----:B------:R-:W-:Y:S02]  /*2a20*/  F2FP.F16.F32.PACK_AB R20, R21, R20 ;  /* 0x000000141514723e */ /* 0x000fe400000000ff */
[----:B------:R-:W-:Y:S01]  /*2a30*/  F2FP.F16.F32.PACK_AB R14, R17, R16 ;  /* 0x00000010110e723e */ /* 0x000fe200000000ff */
[----:B------:R2:W-:Y:S01]  /*2a40*/  STS.128 [R0+UR8+0xc000], R4 ;  /* 0x00c0000400007988 */ /* 0x0005e20008000c08 */
[----:B------:R-:W-:Y:S02]  /*2a50*/  F2FP.F16.F32.PACK_AB R15, R19, R18 ;  /* 0x00000012130f723e */ /* 0x000fe400000000ff */
[----:B------:R-:W-:Y:S01]  /*2a60*/  F2FP.F16.F32.PACK_AB R21, R23, R22 ;  /* 0x000000161715723e */ /* 0x000fe200000000ff */
[----:B------:R-:W-:Y:S01]  /*2a70*/  STS.128 [R2+UR8], R164 ;  /* 0x000000a402007988 */ /* 0x000fe20008000c08 */
[----:B------:R-:W-:-:S02]  /*2a80*/  F2FP.F16.F32.PACK_AB R22, R25, R24 ;  /* 0x000000181916723e */ /* 0x000fc400000000ff */
[----:B------:R-:W-:Y:S01]  /*2a90*/  F2FP.F16.F32.PACK_AB R23, R27, R26 ;  /* 0x0000001a1b17723e */ /* 0x000fe200000000ff */
[----:B------:R-:W-:Y:S01]  /*2aa0*/  STS.128 [R2+UR8+0x4000], R124 ;  /* 0x0040007c02007988 */ /* 0x000fe20008000c08 */
[----:B------:R-:W-:Y:S02]  /*2ab0*/  F2FP.F16.F32.PACK_AB R28, R29, R28 ;  /* 0x0000001c1d1c723e */ /* 0x000fe400000000ff */
[----:B------:R-:W-:Y:S01]  /*2ac0*/  F2FP.F16.F32.PACK_AB R29, R31, R30 ;  /* 0x0000001e1f1d723e */ /* 0x000fe200000000ff */
[----:B------:R-:W-:Y:S01]  /*2ad0*/  STS.128 [R2+UR8+0x8000], R76 ;  /* 0x0080004c02007988 */ /* 0x000fe20008000c08 */
[----:B------:R-:W-:Y:S02]  /*2ae0*/  F2FP.F16.F32.PACK_AB R36, R37, R36 ;  /* 0x000000242524723e */ /* 0x000fe400000000ff */
[----:B------:R-:W-:Y:S01]  /*2af0*/  F2FP.F16.F32.PACK_AB R30, R33, R32 ;  /* 0x00000020211e723e */ /* 0x000fe200000000ff */
[----:B------:R3:W-:Y:S01]  /*2b00*/  STS.128 [R2+UR8+0xc000], R12 ;  /* 0x00c0000c02007988 */ /* 0x0007e20008000c08 */
[----:B------:R-:W-:-:S02]  /*2b10*/  F2FP.F16.F32.PACK_AB R31, R35, R34 ;  /* 0x00000022231f723e */ /* 0x000fc400000000ff */
[----:B------:R-:W-:Y:S01]  /*2b20*/  F2FP.F16.F32.PACK_AB R37, R39, R38 ;  /* 0x000000262725723e */ /* 0x000fe200000000ff */
[----:B------:R-:W-:Y:S01]  /*2b30*/  STS.128 [R3+UR8], R112 ;  /* 0x0000007003007988 */ /* 0x000fe20008000c08 */
[----:B------:R-:W-:Y:S02]  /*2b40*/  F2FP.F16.F32.PACK_AB R44, R45, R44 ;  /* 0x0000002c2d2c723e */ /* 0x000fe400000000ff */
[----:B------:R-:W-:Y:S01]  /*2b50*/  LOP3.LUT R8, R0, 0x30, RZ, 0x3c, !PT ;  /* 0x0000003000087812 */ /* 0x000fe200078e3cff */
[----:B------:R-:W-:Y:S01]  /*2b60*/  STS.128 [R3+UR8+0x4000], R132 ;  /* 0x0040008403007988 */ /* 0x000fe20008000c08 */
[----:B------:R-:W-:Y:S02]  /*2b70*/  F2FP.F16.F32.PACK_AB R38, R41, R40 ;  /* 0x000000282926723e */ /* 0x000fe400000000ff */
[----:B------:R-:W-:Y:S01]  /*2b80*/  F2FP.F16.F32.PACK_AB R39, R43, R42 ;  /* 0x0000002a2b27723e */ /* 0x000fe200000000ff */
[----:B------:R-:W-:Y:S01]  /*2b90*/  STS.128 [R3+UR8+0x8000], R84 ;  /* 0x0080005403007988 */ /* 0x000fe20008000c08 */
[----:B------:R-:W-:-:S02]  /*2ba0*/  F2FP.F16.F32.PACK_AB R45, R47, R46 ;  /* 0x0000002e2f2d723e */ /* 0x000fc400000000ff */
[----:B------:R-:W-:Y:S01]  /*2bb0*/  F2FP.F16.F32.PACK_AB R52, R53, R52 ;  /* 0x000000343534723e */ /* 0x000fe200000000ff */
[----:B------:R4:W-:Y:S01]  /*2bc0*/  STS.128 [R3+UR8+0xc000], R20 ;  /* 0x00c0001403007988 */ /* 0x0009e20008000c08 */
[----:B--2---:R-:W-:Y:S02]  /*2bd0*/  LOP3.LUT R4, R0, 0x40, RZ, 0x3c, !PT ;  /* 0x0000004000047812 */ /* 0x004fe400078e3cff */
[----:B------:R-:W-:Y:S01]  /*2be0*/  F2FP.F16.F32.PACK_AB R46, R49, R48 ;  /* 0x00000030312e723e */ /* 0x000fe200000000ff */
[----:B------:R2:W-:Y:S01]  /*2bf0*/  STS.128 [R8+UR8], R120 ;  /* 0x0000007808007988 */ /* 0x0005e20008000c08 */
[----:B------:R-:W-:Y:S02]  /*2c00*/  F2FP.F16.F32.PACK_AB R47, R51, R50 ;  /* 0x00000032332f723e */ /* 0x000fe400000000ff */
[----:B------:R-:W-:Y:S01]  /*2c10*/  F2FP.F16.F32.PACK_AB R53, R55, R54 ;  /* 0x000000363735723e */ /* 0x000fe200000000ff */
[----:B------:R2:W-:Y:S01]  /*2c20*/  STS.128 [R8+UR8+0x4000], R72 ;  /* 0x0040004808007988 */ /* 0x0005e20008000c08 */
[----:B------:R-:W-:-:S02]  /*2c30*/  F2FP.F16.F32.PACK_AB R60, R61, R60 ;  /* 0x0000003c3d3c723e */ /* 0x000fc400000000ff */
[C---:B---3--:R-:W-:Y:S01]  /*2c40*/  LOP3.LUT R2, R0.reuse, 0x50, RZ, 0x3c, !PT ;  /* 0x0000005000027812 */ /* 0x048fe200078e3cff */
[----:B------:R2:W-:Y:S01]  /*2c50*/  STS.128 [R8+UR8+0x8000], R92 ;  /* 0x0080005c08007988 */ /* 0x0005e20008000c08 */
[----:B------:R-:W-:Y:S02]  /*2c60*/  F2FP.F16.F32.PACK_AB R54, R57, R56 ;  /* 0x000000383936723e */ /* 0x000fe400000000ff */
[----:B------:R-:W-:Y:S01]  /*2c70*/  F2FP.F16.F32.PACK_AB R55, R59, R58 ;  /* 0x0000003a3b37723e */ /* 0x000fe200000000ff */
[----:B------:R2:W-:Y:S01]  /*2c80*/  STS.128 [R8+UR8+0xc000], R28 ;  /* 0x00c0001c08007988 */ /* 0x0005e20008000c08 */
[----:B------:R-:W-:Y:S02]  /*2c90*/  F2FP.F16.F32.PACK_AB R61, R63, R62 ;  /* 0x0000003e3f3d723e */ /* 0x000fe400000000ff */
[----:B----4-:R-:W-:Y:S01]  /*2ca0*/  LOP3.LUT R3, R0, 0x60, RZ, 0x3c, !PT ;  /* 0x0000006000037812 */ /* 0x010fe200078e3cff */
[----:B------:R2:W-:Y:S01]  /*2cb0*/  STS.128 [R4+UR8], R128 ;  /* 0x0000008004007988 */ /* 0x0005e20008000c08 */
[----:B------:R-:W-:-:S02]  /*2cc0*/  F2FP.F16.F32.PACK_AB R62, R65, R64 ;  /* 0x00000040413e723e */ /* 0x000fc400000000ff */
[----:B------:R-:W-:Y:S01]  /*2cd0*/  F2FP.F16.F32.PACK_AB R63, R67, R66 ;  /* 0x00000042433f723e */ /* 0x000fe200000000ff */
[----:B------:R2:W-:Y:S01]  /*2ce0*/  STS.128 [R4+UR8+0x4000], R80 ;  /* 0x0040005004007988 */ /* 0x0005e20008000c08 */
[----:B------:R-:W-:-:S03]  /*2cf0*/  LOP3.LUT R0, R0, 0x70, RZ, 0x3c, !PT ;  /* 0x0000007000007812 */ /* 0x000fc600078e3cff */
[----:B------:R2:W-:Y:S04]  /*2d00*/  STS.128 [R4+UR8+0x8000], R100 ;  /* 0x0080006404007988 */ /* 0x0005e80008000c08 */
[----:B------:R2:W-:Y:S04]  /*2d10*/  STS.128 [R4+UR8+0xc000], R36 ;  /* 0x00c0002404007988 */ /* 0x0005e80008000c08 */
[----:B------:R2:W-:Y:S04]  /*2d20*/  STS.128 [R2+UR8], R136 ;  /* 0x0000008802007988 */ /* 0x0005e80008000c08 */
[----:B------:R2:W-:Y:S04]  /*2d30*/  STS.128 [R2+UR8+0x4000], R88 ;  /* 0x0040005802007988 */ /* 0x0005e80008000c08 */
        /* <DEDUP_REMOVED lines=9> */
[----:B------:R2:W-:Y:S01]  /*2dd0*/  STS.128 [R0+UR8+0xc000], R60 ;  /* 0x00c0003c00007988 */ /* 0x0005e20008000c08 */
[----:B------:R3:W-:Y:S06]  /*2de0*/  MEMBAR.ALL.CTA ;  /* 0x0000000000007992 */ /* 0x0007ec0000008000 */
[----:B---3--:R-:W3:Y:S02]  /*2df0*/  FENCE.VIEW.ASYNC.S ;  /* 0x00000000000073c6 */ /* 0x008ee40000000000 */
[----:B---3--:R-:W-:Y:S06]  /*2e00*/  BAR.SYNC.DEFER_BLOCKING 0x0 ;  /* 0x0000000000007b1d */ /* 0x008fec0000010000 */
[----:B------:R2:W-:Y:S01]  /*2e10*/  UTMASTG.2D [UR4], [UR20] ;  /* 0x00000004140073b5 */ /* 0x0005e20008008000 */
[----:B------:R0:W-:Y:S01]  /*2e20*/  UTMACMDFLUSH ;  /* 0x00000000000079b7 */ /* 0x0001e20000000000 */
[----:B------:R-:W-:-:S04]  /*2e30*/  DEPBAR.LE SB0, 0x0 ;  /* 0x000080000000791a */ /* 0x000fc80000000000 */
[----:B------:R-:W-:Y:S08]  /*2e40*/  BAR.SYNC.DEFER_BLOCKING 0x0 ;  /* 0x0000000000007b1d */ /* 0x000ff00000010000 */
[----:B------:R-:W-:Y:S06]  /*2e50*/  BAR.SYNC.DEFER_BLOCKING 0x0 ;  /* 0x0000000000007b1d */ /* 0x000fec0000010000 */
[----:B--2---:R-:W-:Y:S05]  /*2e60*/  @P2 BRA `(.L_x_67) ;  /* 0x0000000000a02947 */ /* 0x004fea0003800000 */
[----:B------:R-:W2:Y:S01]  /*2e70*/  S2UR UR5, SR_CgaCtaId ;  /* 0x00000000000579c3 */ /* 0x000ea20000008800 */
[----:B------:R-:W-:Y:S01]  /*2e80*/  NOP ;  /* 0x0000000000007918 */ /* 0x000fe20000000000 */
[----:B------:R-:W-:Y:S01]  /*2e90*/  UMOV UR4, 0x50 ;  /* 0x0000005000047882 */ /* 0x000fe20000000000 */
[----:B------:R-:W-:Y:S02]  /*2ea0*/  IMAD.U32 R0, RZ, RZ, UR23 ;  /* 0x00000017ff007e24 */ /* 0x000fe4000f8e00ff */
[----:B------:R-:W-:Y:S02]  /*2eb0*/  IMAD.MOV.U32 R3, RZ, RZ, 0xff ;  /* 0x000000ffff037424 */ /* 0x000fe400078e00ff */
[----:B------:R-:W-:Y:S01]  /*2ec0*/  IMAD.MOV.U32 R7, RZ, RZ, 0x1 ;  /* 0x00000001ff077424 */ /* 0x000fe200078e00ff */
[----:B------:R-:W-:-:S04]  /*2ed0*/  LOP3.LUT R0, R0, 0xffff, RZ, 0xc0, !PT ;  /* 0x0000ffff00007812 */ /* 0x000fc800078ec0ff */
[----:B------:R-:W-:-:S05]  /*2ee0*/  SHF.R.U32.HI R0, RZ, 0x5, R0 ;  /* 0x00000005ff007819 */ /* 0x000fca0000011600 */
[----:B------:R-:W-:Y:S01]  /*2ef0*/  VIADD R2, R0, 0x10 ;  /* 0x0000001000027836 */ /* 0x000fe20000000000 */
[----:B------:R-:W-:Y:S01]  /*2f00*/  SHF.L.U32 R0, R3, R0, RZ ;  /* 0x0000000003007219 */ /* 0x000fe200000006ff */
[----:B--2---:R-:W-:-:S03]  /*2f10*/  ULEA UR6, UR5, UR4, 0x18 ;  /* 0x0000000405067291 */ /* 0x004fc6000f8ec0ff */
[----:B------:R-:W-:-:S04]  /*2f20*/  SHF.L.U32 R3, R7, R2, RZ ;  /* 0x0000000207037219 */ /* 0x000fc800000006ff */
[----:B------:R-:W-:Y:S02]  /*2f30*/  LOP3.LUT R0, R3, R0, RZ, 0xfc, !PT ;  /* 0x0000000003007212 */ /* 0x000fe400078efcff */
[----:B------:R-:W2:Y:S02]  /*2f40*/  LDS R5, [UR6] ;  /* 0x00000006ff057984 */ /* 0x000ea40008000800 */
[C---:B------:R-:W-:Y:S02]  /*2f50*/  LOP3.LUT R2, R0.reuse, 0xffff, RZ, 0xc0, !PT ;  /* 0x0000ffff00027812 */ /* 0x040fe400078ec0ff */
[----:B--2---:R-:W-:-:S04]  /*2f60*/  LOP3.LUT R3, R0, 0xffff, R5, 0x80, !PT ;  /* 0x0000ffff00037812 */ /* 0x004fc800078e8005 */
[----:B------:R-:W-:-:S13]  /*2f70*/  ISETP.NE.AND P0, PT, R3, R2, PT ;  /* 0x000000020300720c */ /* 0x000fda0003f05270 */
[----:B------:R-:W-:Y:S05]  /*2f80*/  @P0 BRA `(.L_x_68) ;  /* 0x0000000000500947 */ /* 0x000fea0003800000 */
[----:B------:R-:W-:Y:S02]  /*2f90*/  SHF.R.U32.HI R5, RZ, 0x10, R5 ;  /* 0x00000010ff057819 */ /* 0x000fe40000011605 */
[----:B------:R-:W-:-:S04]  /*2fa0*/  SHF.R.U32.HI R2, RZ, 0x10, R0 ;  /* 0x00000010ff027819 */ /* 0x000fc80000011600 */
[----:B------:R-:W-:-:S04]  /*2fb0*/  LOP3.LUT R5, R5, R2, RZ, 0xc0, !PT ;  /* 0x0000000205057212 */ /* 0x000fc800078ec0ff */
[----:B------:R-:W-:-:S13]  /*2fc0*/  ISETP.NE.AND P0, PT, R5, R2, PT ;  /* 0x000000020500720c */ /* 0x000fda0003f05270 */
[----:B------:R-:W-:Y:S05]  /*2fd0*/  @P0 BRA `(.L_x_69) ;  /* 0x0000000000300947 */ /* 0x000fea0003800000 */
[----:B------:R-:W-:Y:S01]  /*2fe0*/  R2UR UR4, R0 ;  /* 0x00000000000472ca */ /* 0x000fe200000e0000 */
[----:B------:R-:W-:Y:S01]  /*2ff0*/  VOTEU.ANY UR5, UPT, PT ;  /* 0x0000000000057886 */ /* 0x000fe200038e0100 */
[----:B------:R-:W2:Y:S01]  /*3000*/  S2R R0, SR_LANEID ;  /* 0x0000000000007919 */ /* 0x000ea20000000000 */
[----:B------:R-:W-:-:S10]  /*3010*/  UFLO.U32 UR5, UR5 ;  /* 0x00000005000572bd */ /* 0x000fd400080e0000 */
[----:B------:R-:W-:-:S06]  /*3020*/  ULOP3.LUT UR4, URZ, UR4, URZ, 0x33, !UPT ;  /* 0x00000004ff047292 */ /* 0x000fcc000f8e33ff */
[----:B------:R-:W-:-:S04]  /*3030*/  IMAD.U32 R2, RZ, RZ, UR4 ;  /* 0x00000004ff027e24 */ /* 0x000fc8000f8e00ff */
[----:B------:R-:W3:Y:S02]  /*3040*/  REDUX UR7, R2 ;  /* 0x00000000020773c4 */ /* 0x000ee40000000000 */
[----:B------:R4:W-:Y:S01]  /*3050*/  UTCATOMSWS.AND URZ, UR4 ;  /* 0x0000000400ff79e3 */ /* 0x0009e20008000000 */
[----:B--2---:R-:W-:Y:S01]  /*3060*/  ISETP.EQ.U32.AND P0, PT, R0, UR5, PT ;  /* 0x0000000500007c0c */ /* 0x004fe2000bf02070 */
[----:B---3--:R-:W-:-:S12]  /*3070*/  IMAD.U32 R0, RZ, RZ, UR7 ;  /* 0x00000007ff007e24 */ /* 0x008fd8000f8e00ff */
[----:B------:R4:W-:Y:S01]  /*3080*/  @P0 ATOMS.AND RZ, [UR6], R0 ;  /* 0x00000000ffff098c */ /* 0x0009e2000a800006 */
[----:B------:R-:W-:Y:S05]  /*3090*/  BRA `(.L_x_67) ;  /* 0x0000000000147947 */ /* 0x000fea0003800000 */
.L_x_69:
[----:B------:R-:W-:-:S07]  /*30a0*/  MOV R2, 0x30c0 ;  /* 0x000030c000027802 */ /* 0x000fce0000000f00 */
[----:B-1----:R-:W-:Y:S05]  /*30b0*/  CALL.REL.NOINC `($__internal_0_$__cuda_sm10x_tcgen05_guardrail_trap_col_being_dealloced_not_returned_by_alloc) ;  /* 0x0000000000447944 */ /* 0x002fea0003c00000 */
[----:B------:R-:W-:Y:S05]  /*30c0*/  BRA `(.L_x_67) ;  /* 0x0000000000087947 */ /* 0x000fea0003800000 */
.L_x_68:
[----:B------:R-:W-:-:S07]  /*30d0*/  MOV R2, 0x30f0 ;  /* 0x000030f000027802 */ /* 0x000fce0000000f00 */
[----:B-1----:R-:W-:Y:S05]  /*30e0*/  CALL.REL.NOINC `($__internal_2_$__cuda_sm10x_tcgen05_guardrail_trap_unallocated_columns_being_dealloced) ;  /* 0x0000000000507944 */ /* 0x002fea0003c00000 */
.L_x_67:
[----:B------:R-:W-:Y:S01]  /*30f0*/  NOP ;  /* 0x0000000000007918 */ /* 0x000fe20000000000 */
[----:B----4-:R-:W-:Y:S05]  /*3100*/  EXIT ;  /* 0x000000000000794d */ /* 0x010fea0003800000 */
.L_x_56:
[----:B------:R-:W2:Y:S02]  /*3110*/  SYNCS.PHASECHK.TRANS64.TRYWAIT P0, [UR8+0xc000], RZ ;  /* 0x00c000ffff0075a7 */ /* 0x000ea40008001108 */
[----:B--2---:R-:W-:Y:S05]  /*3120*/  @!P0 BRA `(.L_x_56) ;  /* 0xfffffffc00f88947 */ /* 0x004fea000383ffff */
[----:B------:R-:W-:Y:S05]  /*3130*/  BRA `(.L_x_70) ;  /* 0xffffffe800747947 */ /* 0x000fea000383ffff */
.L_x_58:
[----:B------:R-:W2:Y:S02]  /*3140*/  SYNCS.PHASECHK.TRANS64.TRYWAIT P1, [UR8+0xc010], RZ ;  /* 0x00c010ffff0075a7 */ /* 0x000ea40008021108 */
[----:B--2---:R-:W-:Y:S05]  /*3150*/  @!P1 BRA `(.L_x_58) ;  /* 0xfffffffc00f89947 */ /* 0x004fea000383ffff */
[----:B------:R-:W-:Y:S05]  /*3160*/  BRA `(.L_x_71) ;  /* 0xffffffe800e87947 */ /* 0x000fea000383ffff */
.L_x_59:
[----:B------:R-:W3:Y:S02]  /*3170*/  SYNCS.PHASECHK.TRANS64.TRYWAIT P0, [UR28+0xc000], R2 ;  /* 0x00c00002ff0075a7 */ /* 0x000ee4000800111c */
[----:B---3--:R-:W-:Y:S05]  /*3180*/  @!P0 BRA `(.L_x_59) ;  /* 0xfffffffc00f88947 */ /* 0x008fea000383ffff */
[----:B------:R-:W-:Y:S05]  /*3190*/  BRA `(.L_x_72) ;  /* 0xffffffec00687947 */ /* 0x000fea000383ffff */
.L_x_61:
[----:B------:R-:W3:Y:S02]  /*31a0*/  SYNCS.PHASECHK.TRANS64.TRYWAIT P0, [UR28+0xc010], R2 ;  /* 0x00c01002ff0075a7 */ /* 0x000ee4000800111c */
[----:B---3--:R-:W-:Y:S05]  /*31b0*/  @!P0 BRA `(.L_x_61) ;  /* 0xfffffffc00f88947 */ /* 0x008fea000383ffff */
[----:B------:R-:W-:Y:S05]  /*31c0*/  BRA `(.L_x_73) ;  /* 0xffffffec00d87947 */ /* 0x000fea000383ffff */
        .weak           $__internal_0_$__cuda_sm10x_tcgen05_guardrail_trap_col_being_dealloced_not_returned_by_alloc
        .type           $__internal_0_$__cuda_sm10x_tcgen05_guardrail_trap_col_being_dealloced_not_returned_by_alloc,@function
        .size           $__internal_0_$__cuda_sm10x_tcgen05_guardrail_trap_col_being_dealloced_not_returned_by_alloc,($__internal_1_$__cuda_sm10x_tcgen05_guardrail_trap_phase_invalid_during_alloc - $__internal_0_$__cuda_sm10x_tcgen05_guardrail_trap_col_being_dealloced_not_returned_by_alloc)
$__internal_0_$__cuda_sm10x_tcgen05_guardrail_trap_col_being_dealloced_not_returned_by_alloc:
[----:B------:R-:W-:Y:S05]  /*31d0*/  BPT.TRAP 0x1 ;  /* 0x000000040000795c */ /* 0x000fea0000300000 */
[----:B------:R-:W-:-:S04]  /*31e0*/  IMAD.MOV.U32 R3, RZ, RZ, 0x0 ;  /* 0x00000000ff037424 */ /* 0x000fc800078e00ff */
[----:B------:R-:W-:Y:S05]  /*31f0*/  RET.REL.NODEC R2 `(gluon_tcgen05) ;  /* 0xffffffcc02807950 */ /* 0x000fea0003c3ffff */
        .weak           $__internal_1_$__cuda_sm10x_tcgen05_guardrail_trap_phase_invalid_during_alloc
        .type           $__internal_1_$__cuda_sm10x_tcgen05_guardrail_trap_phase_invalid_during_alloc,@function
        .size           $__internal_1_$__cuda_sm10x_tcgen05_guardrail_trap_phase_invalid_during_alloc,($__internal_2_$__cuda_sm10x_tcgen05_guardrail_trap_unallocated_columns_being_dealloced - $__internal_1_$__cuda_sm10x_tcgen05_guardrail_trap_phase_invalid_during_alloc)
$__internal_1_$__cuda_sm10x_tcgen05_guardrail_trap_phase_invalid_during_alloc:
[----:B------:R-:W-:Y:S05]  /*3200*/  BPT.TRAP 0x1 ;  /* 0x000000040000795c */ /* 0x000fea0000300000 */
[----:B------:R-:W-:-:S04]  /*3210*/  IMAD.MOV.U32 R3, RZ, RZ, 0x0 ;  /* 0x00000000ff037424 */ /* 0x000fc800078e00ff */
[----:B------:R-:W-:Y:S05]  /*3220*/  RET.REL.NODEC R2 `(gluon_tcgen05) ;  /* 0xffffffcc02747950 */ /* 0x000fea0003c3ffff */
        .weak           $__internal_2_$__cuda_sm10x_tcgen05_guardrail_trap_unallocated_columns_being_dealloced
        .type           $__internal_2_$__cuda_sm10x_tcgen05_guardrail_trap_unallocated_columns_being_dealloced,@function
        .size           $__internal_2_$__cuda_sm10x_tcgen05_guardrail_trap_unallocated_columns_being_dealloced,(.L_x_77 - $__internal_2_$__cuda_sm10x_tcgen05_guardrail_trap_unallocated_columns_being_dealloced)
$__internal_2_$__cuda_sm10x_tcgen05_guardrail_trap_unallocated_columns_being_dealloced:
[----:B------:R-:W-:Y:S05]  /*3230*/  BPT.TRAP 0x1 ;  /* 0x000000040000795c */ /* 0x000fea0000300000 */
[----:B------:R-:W-:-:S04]  /*3240*/  IMAD.MOV.U32 R3, RZ, RZ, 0x0 ;  /* 0x00000000ff037424 */ /* 0x000fc800078e00ff */
[----:B------:R-:W-:Y:S05]  /*3250*/  RET.REL.NODEC R2 `(gluon_tcgen05) ;  /* 0xffffffcc02687950 */ /* 0x000fea0003c3ffff */
.L_x_74:
[----:B------:R-:W-:-:S00]  /*3260*/  BRA `(.L_x_74) ;  /* 0xfffffffc00fc7947 */ /* 0x000fc0000383ffff */
[----:B------:R-:W-:-:S00]  /*3270*/  NOP ;  /* 0x0000000000007918 */ /* 0x000fc00000000000 */
        /* <DEDUP_REMOVED lines=8> */
.L_x_77:


//--------------------- .nv.shared.gluon_tcgen05  --------------------------
	.section	.nv.shared.gluon_tcgen05,"aw",@nobits
	.sectionflags	@""
	.align	16
	.zero		1024


//--------------------- .nv.shared.reserved.0     --------------------------
	.section	.nv.shared.reserved.0,"aw",@nobits
	.align	8
	.weak		__nv_reservedSMEM_offset_0_alias
	.size		__nv_reservedSMEM_offset_0_alias, 0, 64
	.other		__nv_reservedSMEM_offset_0_alias,@"STO_CUDA_RESERVED_SHARED STV_DEFAULT"
__nv_reservedSMEM_offset_0_alias:
	.zero		0
.nv.shared.reserved.0:
	.zero		64
	.weak		__nv_reservedSMEM_allocation_phase
	.type		__nv_reservedSMEM_allocation_phase,@object
	.size		__nv_reservedSMEM_allocation_phase,(.L_0 - __nv_reservedSMEM_allocation_phase)
__nv_reservedSMEM_allocation_phase:
	.zero		1
.L_0:
	.zero		7
	.weak		__nv_reservedSMEM_devtool_atexit_pc
	.type		__nv_reservedSMEM_devtool_atexit_pc,@object
	.size		__nv_reservedSMEM_devtool_atexit_pc,(__nv_reservedSMEM_allocation_mask - __nv_reservedSMEM_devtool_atexit_pc)
__nv_reservedSMEM_devtool_atexit_pc:
	.zero		8
	.weak		__nv_reservedSMEM_allocation_mask
	.type		__nv_reservedSMEM_allocation_mask,@object
	.size		__nv_reservedSMEM_allocation_mask,(.L_2 - __nv_reservedSMEM_allocation_mask)
__nv_reservedSMEM_allocation_mask:
	.zero		4
.L_2:


//--------------------- .nv.constant0.gluon_tcgen05 --------------------------
	.section	.nv.constant0.gluon_tcgen05,"a",@progbits
	.sectionflags	@""
	.align	4
.nv.constant0.gluon_tcgen05:
	.zero		976


//--------------------- SYMBOLS --------------------------

	.type		.nv.reservedSmem.offset0,@object
	.size		.nv.reservedSmem.offset0,0x4
	.type		.nv.reservedSmem.cap,@object
	.size		.nv.reservedSmem.cap,0x4
